//
// Generated by NVIDIA NVVM Compiler
//
// Compiler Build ID: CL-36424714
// Cuda compilation tools, release 13.0, V13.0.88
// Based on NVVM 20.0.0
//

.version 9.0
.target sm_100
.address_size 64

	// .globl	_Z22matrixMulWithoutSharedPfS_S_i
// _ZZ19matrixMulWithSharedPfS_S_iE7sharedA has been demoted
// _ZZ19matrixMulWithSharedPfS_S_iE7sharedB has been demoted
// _ZZ19vectorAddWithSharedPfS_S_iE7sharedA has been demoted
// _ZZ19vectorAddWithSharedPfS_S_iE7sharedB has been demoted
// _ZZ22reductionSumWithSharedPfS_iE5sdata has been demoted

.visible .entry _Z22matrixMulWithoutSharedPfS_S_i(
	.param .u64 .ptr .align 1 _Z22matrixMulWithoutSharedPfS_S_i_param_0,
	.param .u64 .ptr .align 1 _Z22matrixMulWithoutSharedPfS_S_i_param_1,
	.param .u64 .ptr .align 1 _Z22matrixMulWithoutSharedPfS_S_i_param_2,
	.param .u32 _Z22matrixMulWithoutSharedPfS_S_i_param_3
)
{
	.reg .pred 	%p<10>;
	.reg .b32 	%r<40>;
	.reg .b32 	%f<67>;
	.reg .b64 	%rd<67>;

	ld.param.u64 	%rd14, [_Z22matrixMulWithoutSharedPfS_S_i_param_0];
	ld.param.u64 	%rd15, [_Z22matrixMulWithoutSharedPfS_S_i_param_1];
	ld.param.u32 	%r18, [_Z22matrixMulWithoutSharedPfS_S_i_param_3];
	cvta.to.global.u64 	%rd1, %rd15;
	cvta.to.global.u64 	%rd2, %rd14;
	mov.u32 	%r19, %ctaid.y;
	mov.u32 	%r20, %ntid.y;
	mov.u32 	%r21, %tid.y;
	mad.lo.s32 	%r1, %r19, %r20, %r21;
	mov.u32 	%r22, %ctaid.x;
	mov.u32 	%r23, %ntid.x;
	mov.u32 	%r24, %tid.x;
	mad.lo.s32 	%r2, %r22, %r23, %r24;
	max.s32 	%r25, %r1, %r2;
	setp.ge.s32 	%p1, %r25, %r18;
	@%p1 bra 	$L__BB0_13;
	mul.lo.s32 	%r3, %r18, %r1;
	and.b32  	%r4, %r18, 7;
	setp.lt.u32 	%p2, %r18, 8;
	mov.f32 	%f66, 0f00000000;
	mov.b32 	%r38, 0;
	@%p2 bra 	$L__BB0_4;
	and.b32  	%r38, %r18, 2147483640;
	neg.s32 	%r36, %r38;
	mul.wide.s32 	%rd16, %r18, 4;
	add.s64 	%rd3, %rd1, %rd16;
	shl.b32 	%r7, %r18, 3;
	mul.wide.s32 	%rd17, %r18, 8;
	add.s64 	%rd4, %rd1, %rd17;
	mul.wide.s32 	%rd18, %r18, 12;
	add.s64 	%rd5, %rd1, %rd18;
	mul.wide.s32 	%rd19, %r18, 16;
	add.s64 	%rd6, %rd1, %rd19;
	mul.wide.s32 	%rd20, %r18, 20;
	add.s64 	%rd7, %rd1, %rd20;
	mul.wide.s32 	%rd21, %r18, 24;
	add.s64 	%rd8, %rd1, %rd21;
	mul.wide.s32 	%rd22, %r18, 28;
	add.s64 	%rd9, %rd1, %rd22;
	mul.wide.u32 	%rd23, %r3, 4;
	add.s64 	%rd24, %rd23, %rd2;
	add.s64 	%rd66, %rd24, 16;
	mov.f32 	%f66, 0f00000000;
	mov.u32 	%r35, %r2;
$L__BB0_3:
	.pragma "nounroll";
	mul.wide.s32 	%rd25, %r35, 4;
	add.s64 	%rd26, %rd3, %rd25;
	add.s64 	%rd27, %rd4, %rd25;
	add.s64 	%rd28, %rd5, %rd25;
	add.s64 	%rd29, %rd6, %rd25;
	add.s64 	%rd30, %rd7, %rd25;
	add.s64 	%rd31, %rd8, %rd25;
	add.s64 	%rd32, %rd9, %rd25;
	add.s64 	%rd33, %rd1, %rd25;
	ld.global.f32 	%f16, [%rd66+-16];
	ld.global.f32 	%f17, [%rd33];
	fma.rn.f32 	%f18, %f16, %f17, %f66;
	ld.global.f32 	%f19, [%rd66+-12];
	ld.global.f32 	%f20, [%rd26];
	fma.rn.f32 	%f21, %f19, %f20, %f18;
	ld.global.f32 	%f22, [%rd66+-8];
	ld.global.f32 	%f23, [%rd27];
	fma.rn.f32 	%f24, %f22, %f23, %f21;
	ld.global.f32 	%f25, [%rd66+-4];
	ld.global.f32 	%f26, [%rd28];
	fma.rn.f32 	%f27, %f25, %f26, %f24;
	ld.global.f32 	%f28, [%rd66];
	ld.global.f32 	%f29, [%rd29];
	fma.rn.f32 	%f30, %f28, %f29, %f27;
	ld.global.f32 	%f31, [%rd66+4];
	ld.global.f32 	%f32, [%rd30];
	fma.rn.f32 	%f33, %f31, %f32, %f30;
	ld.global.f32 	%f34, [%rd66+8];
	ld.global.f32 	%f35, [%rd31];
	fma.rn.f32 	%f36, %f34, %f35, %f33;
	ld.global.f32 	%f37, [%rd66+12];
	ld.global.f32 	%f38, [%rd32];
	fma.rn.f32 	%f66, %f37, %f38, %f36;
	add.s32 	%r36, %r36, 8;
	add.s32 	%r35, %r35, %r7;
	add.s64 	%rd66, %rd66, 32;
	setp.ne.s32 	%p3, %r36, 0;
	@%p3 bra 	$L__BB0_3;
$L__BB0_4:
	setp.eq.s32 	%p4, %r4, 0;
	@%p4 bra 	$L__BB0_12;
	and.b32  	%r13, %r18, 3;
	setp.lt.u32 	%p5, %r4, 4;
	@%p5 bra 	$L__BB0_7;
	add.s32 	%r27, %r38, %r3;
	mul.wide.u32 	%rd34, %r27, 4;
	add.s64 	%rd35, %rd2, %rd34;
	ld.global.f32 	%f40, [%rd35];
	mad.lo.s32 	%r28, %r38, %r18, %r2;
	mul.wide.s32 	%rd36, %r28, 4;
	add.s64 	%rd37, %rd1, %rd36;
	ld.global.f32 	%f41, [%rd37];
	fma.rn.f32 	%f42, %f40, %f41, %f66;
	cvt.u64.u32 	%rd38, %r3;
	cvt.u64.u32 	%rd39, %r38;
	add.s64 	%rd40, %rd39, %rd38;
	shl.b64 	%rd41, %rd40, 2;
	add.s64 	%rd42, %rd2, %rd41;
	ld.global.f32 	%f43, [%rd42+4];
	mul.wide.s32 	%rd43, %r18, 4;
	add.s64 	%rd44, %rd37, %rd43;
	ld.global.f32 	%f44, [%rd44];
	fma.rn.f32 	%f45, %f43, %f44, %f42;
	ld.global.f32 	%f46, [%rd42+8];
	add.s64 	%rd45, %rd44, %rd43;
	ld.global.f32 	%f47, [%rd45];
	fma.rn.f32 	%f48, %f46, %f47, %f45;
	ld.global.f32 	%f49, [%rd42+12];
	add.s64 	%rd46, %rd45, %rd43;
	ld.global.f32 	%f50, [%rd46];
	fma.rn.f32 	%f66, %f49, %f50, %f48;
	add.s32 	%r38, %r38, 4;
$L__BB0_7:
	setp.eq.s32 	%p6, %r13, 0;
	@%p6 bra 	$L__BB0_12;
	setp.eq.s32 	%p7, %r13, 1;
	@%p7 bra 	$L__BB0_10;
	add.s32 	%r29, %r38, %r3;
	mul.wide.u32 	%rd47, %r29, 4;
	add.s64 	%rd48, %rd2, %rd47;
	ld.global.f32 	%f52, [%rd48];
	mad.lo.s32 	%r30, %r38, %r18, %r2;
	mul.wide.s32 	%rd49, %r30, 4;
	add.s64 	%rd50, %rd1, %rd49;
	ld.global.f32 	%f53, [%rd50];
	fma.rn.f32 	%f54, %f52, %f53, %f66;
	cvt.u64.u32 	%rd51, %r3;
	cvt.u64.u32 	%rd52, %r38;
	add.s64 	%rd53, %rd52, %rd51;
	shl.b64 	%rd54, %rd53, 2;
	add.s64 	%rd55, %rd2, %rd54;
	ld.global.f32 	%f55, [%rd55+4];
	mul.wide.s32 	%rd56, %r18, 4;
	add.s64 	%rd57, %rd50, %rd56;
	ld.global.f32 	%f56, [%rd57];
	fma.rn.f32 	%f66, %f55, %f56, %f54;
	add.s32 	%r38, %r38, 2;
$L__BB0_10:
	and.b32  	%r31, %r18, 1;
	setp.eq.b32 	%p8, %r31, 1;
	not.pred 	%p9, %p8;
	@%p9 bra 	$L__BB0_12;
	add.s32 	%r32, %r38, %r3;
	mul.wide.u32 	%rd58, %r32, 4;
	add.s64 	%rd59, %rd2, %rd58;
	ld.global.f32 	%f57, [%rd59];
	mad.lo.s32 	%r33, %r38, %r18, %r2;
	mul.wide.s32 	%rd60, %r33, 4;
	add.s64 	%rd61, %rd1, %rd60;
	ld.global.f32 	%f58, [%rd61];
	fma.rn.f32 	%f66, %f57, %f58, %f66;
$L__BB0_12:
	ld.param.u64 	%rd65, [_Z22matrixMulWithoutSharedPfS_S_i_param_2];
	add.s32 	%r34, %r3, %r2;
	cvta.to.global.u64 	%rd62, %rd65;
	mul.wide.s32 	%rd63, %r34, 4;
	add.s64 	%rd64, %rd62, %rd63;
	st.global.f32 	[%rd64], %f66;
$L__BB0_13:
	ret;

}
	// .globl	_Z19matrixMulWithSharedPfS_S_i
.visible .entry _Z19matrixMulWithSharedPfS_S_i(
	.param .u64 .ptr .align 1 _Z19matrixMulWithSharedPfS_S_i_param_0,
	.param .u64 .ptr .align 1 _Z19matrixMulWithSharedPfS_S_i_param_1,
	.param .u64 .ptr .align 1 _Z19matrixMulWithSharedPfS_S_i_param_2,
	.param .u32 _Z19matrixMulWithSharedPfS_S_i_param_3
)
{
	.reg .pred 	%p<10>;
	.reg .b32 	%r<42>;
	.reg .b32 	%f<63>;
	.reg .b64 	%rd<13>;
	// demoted variable
	.shared .align 4 .b8 _ZZ19matrixMulWithSharedPfS_S_iE7sharedA[1024];
	// demoted variable
	.shared .align 4 .b8 _ZZ19matrixMulWithSharedPfS_S_iE7sharedB[1024];
	ld.param.u64 	%rd4, [_Z19matrixMulWithSharedPfS_S_i_param_0];
	ld.param.u64 	%rd5, [_Z19matrixMulWithSharedPfS_S_i_param_1];
	ld.param.u64 	%rd6, [_Z19matrixMulWithSharedPfS_S_i_param_2];
	ld.param.u32 	%r24, [_Z19matrixMulWithSharedPfS_S_i_param_3];
	mov.u32 	%r25, %ctaid.x;
	mov.u32 	%r26, %ctaid.y;
	mov.u32 	%r37, %tid.x;
	mov.u32 	%r39, %tid.y;
	shl.b32 	%r27, %r26, 4;
	add.s32 	%r3, %r27, %r39;
	shl.b32 	%r4, %r25, 4;
	add.s32 	%r5, %r4, %r37;
	setp.lt.s32 	%p1, %r24, 1;
	mov.f32 	%f62, 0f00000000;
	@%p1 bra 	$L__BB1_7;
	add.s32 	%r28, %r24, 15;
	shr.u32 	%r29, %r28, 4;
	shl.b32 	%r30, %r39, 6;
	mov.u32 	%r31, _ZZ19matrixMulWithSharedPfS_S_iE7sharedA;
	add.s32 	%r6, %r31, %r30;
	shl.b32 	%r32, %r37, 2;
	add.s32 	%r7, %r6, %r32;
	mov.u32 	%r33, _ZZ19matrixMulWithSharedPfS_S_iE7sharedB;
	add.s32 	%r9, %r33, %r32;
	add.s32 	%r8, %r9, %r30;
	neg.s32 	%r41, %r29;
	mad.lo.s32 	%r34, %r39, %r24, %r37;
	add.s32 	%r40, %r34, %r4;
	shl.b32 	%r12, %r24, 4;
	mad.lo.s32 	%r38, %r24, %r3, %r37;
	cvta.to.global.u64 	%rd1, %rd4;
	cvta.to.global.u64 	%rd2, %rd5;
	mov.f32 	%f62, 0f00000000;
$L__BB1_2:
	setp.ge.u32 	%p2, %r3, %r24;
	mul.wide.s32 	%rd7, %r38, 4;
	add.s64 	%rd3, %rd1, %rd7;
	setp.ge.s32 	%p3, %r37, %r24;
	mov.f32 	%f60, 0f00000000;
	or.pred  	%p4, %p2, %p3;
	@%p4 bra 	$L__BB1_4;
	ld.global.f32 	%f60, [%rd3];
$L__BB1_4:
	setp.ge.u32 	%p5, %r5, %r24;
	st.shared.f32 	[%r7], %f60;
	setp.ge.s32 	%p6, %r39, %r24;
	mov.f32 	%f61, 0f00000000;
	or.pred  	%p7, %p5, %p6;
	@%p7 bra 	$L__BB1_6;
	mul.wide.u32 	%rd8, %r40, 4;
	add.s64 	%rd9, %rd2, %rd8;
	ld.global.f32 	%f61, [%rd9];
$L__BB1_6:
	st.shared.f32 	[%r8], %f61;
	bar.sync 	0;
	ld.shared.f32 	%f12, [%r6];
	ld.shared.f32 	%f13, [%r9];
	fma.rn.f32 	%f14, %f12, %f13, %f62;
	ld.shared.f32 	%f15, [%r6+4];
	ld.shared.f32 	%f16, [%r9+64];
	fma.rn.f32 	%f17, %f15, %f16, %f14;
	ld.shared.f32 	%f18, [%r6+8];
	ld.shared.f32 	%f19, [%r9+128];
	fma.rn.f32 	%f20, %f18, %f19, %f17;
	ld.shared.f32 	%f21, [%r6+12];
	ld.shared.f32 	%f22, [%r9+192];
	fma.rn.f32 	%f23, %f21, %f22, %f20;
	ld.shared.f32 	%f24, [%r6+16];
	ld.shared.f32 	%f25, [%r9+256];
	fma.rn.f32 	%f26, %f24, %f25, %f23;
	ld.shared.f32 	%f27, [%r6+20];
	ld.shared.f32 	%f28, [%r9+320];
	fma.rn.f32 	%f29, %f27, %f28, %f26;
	ld.shared.f32 	%f30, [%r6+24];
	ld.shared.f32 	%f31, [%r9+384];
	fma.rn.f32 	%f32, %f30, %f31, %f29;
	ld.shared.f32 	%f33, [%r6+28];
	ld.shared.f32 	%f34, [%r9+448];
	fma.rn.f32 	%f35, %f33, %f34, %f32;
	ld.shared.f32 	%f36, [%r6+32];
	ld.shared.f32 	%f37, [%r9+512];
	fma.rn.f32 	%f38, %f36, %f37, %f35;
	ld.shared.f32 	%f39, [%r6+36];
	ld.shared.f32 	%f40, [%r9+576];
	fma.rn.f32 	%f41, %f39, %f40, %f38;
	ld.shared.f32 	%f42, [%r6+40];
	ld.shared.f32 	%f43, [%r9+640];
	fma.rn.f32 	%f44, %f42, %f43, %f41;
	ld.shared.f32 	%f45, [%r6+44];
	ld.shared.f32 	%f46, [%r9+704];
	fma.rn.f32 	%f47, %f45, %f46, %f44;
	ld.shared.f32 	%f48, [%r6+48];
	ld.shared.f32 	%f49, [%r9+768];
	fma.rn.f32 	%f50, %f48, %f49, %f47;
	ld.shared.f32 	%f51, [%r6+52];
	ld.shared.f32 	%f52, [%r9+832];
	fma.rn.f32 	%f53, %f51, %f52, %f50;
	ld.shared.f32 	%f54, [%r6+56];
	ld.shared.f32 	%f55, [%r9+896];
	fma.rn.f32 	%f56, %f54, %f55, %f53;
	ld.shared.f32 	%f57, [%r6+60];
	ld.shared.f32 	%f58, [%r9+960];
	fma.rn.f32 	%f62, %f57, %f58, %f56;
	bar.sync 	0;
	add.s32 	%r41, %r41, 1;
	setp.ne.s32 	%p8, %r41, 0;
	add.s32 	%r40, %r40, %r12;
	add.s32 	%r39, %r39, 16;
	add.s32 	%r38, %r38, 16;
	add.s32 	%r37, %r37, 16;
	@%p8 bra 	$L__BB1_2;
$L__BB1_7:
	max.s32 	%r35, %r3, %r5;
	setp.ge.s32 	%p9, %r35, %r24;
	@%p9 bra 	$L__BB1_9;
	mad.lo.s32 	%r36, %r24, %r3, %r5;
	cvta.to.global.u64 	%rd10, %rd6;
	mul.wide.u32 	%rd11, %r36, 4;
	add.s64 	%rd12, %rd10, %rd11;
	st.global.f32 	[%rd12], %f62;
$L__BB1_9:
	ret;

}
	// .globl	_Z22vectorAddWithoutSharedPfS_S_i
.visible .entry _Z22vectorAddWithoutSharedPfS_S_i(
	.param .u64 .ptr .align 1 _Z22vectorAddWithoutSharedPfS_S_i_param_0,
	.param .u64 .ptr .align 1 _Z22vectorAddWithoutSharedPfS_S_i_param_1,
	.param .u64 .ptr .align 1 _Z22vectorAddWithoutSharedPfS_S_i_param_2,
	.param .u32 _Z22vectorAddWithoutSharedPfS_S_i_param_3
)
{
	.reg .pred 	%p<2>;
	.reg .b32 	%r<6>;
	.reg .b32 	%f<4>;
	.reg .b64 	%rd<11>;

	ld.param.u64 	%rd1, [_Z22vectorAddWithoutSharedPfS_S_i_param_0];
	ld.param.u64 	%rd2, [_Z22vectorAddWithoutSharedPfS_S_i_param_1];
	ld.param.u64 	%rd3, [_Z22vectorAddWithoutSharedPfS_S_i_param_2];
	ld.param.u32 	%r2, [_Z22vectorAddWithoutSharedPfS_S_i_param_3];
	mov.u32 	%r3, %ctaid.x;
	mov.u32 	%r4, %ntid.x;
	mov.u32 	%r5, %tid.x;
	mad.lo.s32 	%r1, %r3, %r4, %r5;
	setp.ge.s32 	%p1, %r1, %r2;
	@%p1 bra 	$L__BB2_2;
	cvta.to.global.u64 	%rd4, %rd1;
	cvta.to.global.u64 	%rd5, %rd2;
	cvta.to.global.u64 	%rd6, %rd3;
	mul.wide.s32 	%rd7, %r1, 4;
	add.s64 	%rd8, %rd4, %rd7;
	ld.global.f32 	%f1, [%rd8];
	add.s64 	%rd9, %rd5, %rd7;
	ld.global.f32 	%f2, [%rd9];
	add.f32 	%f3, %f1, %f2;
	add.s64 	%rd10, %rd6, %rd7;
	st.global.f32 	[%rd10], %f3;
$L__BB2_2:
	ret;

}
	// .globl	_Z19vectorAddWithSharedPfS_S_i
.visible .entry _Z19vectorAddWithSharedPfS_S_i(
	.param .u64 .ptr .align 1 _Z19vectorAddWithSharedPfS_S_i_param_0,
	.param .u64 .ptr .align 1 _Z19vectorAddWithSharedPfS_S_i_param_1,
	.param .u64 .ptr .align 1 _Z19vectorAddWithSharedPfS_S_i_param_2,
	.param .u32 _Z19vectorAddWithSharedPfS_S_i_param_3
)
{
	.reg .pred 	%p<3>;
	.reg .b32 	%r<11>;
	.reg .b32 	%f<6>;
	.reg .b64 	%rd<12>;
	// demoted variable
	.shared .align 4 .b8 _ZZ19vectorAddWithSharedPfS_S_iE7sharedA[1024];
	// demoted variable
	.shared .align 4 .b8 _ZZ19vectorAddWithSharedPfS_S_iE7sharedB[1024];
	ld.param.u64 	%rd1, [_Z19vectorAddWithSharedPfS_S_i_param_0];
	ld.param.u64 	%rd2, [_Z19vectorAddWithSharedPfS_S_i_param_1];
	ld.param.u64 	%rd3, [_Z19vectorAddWithSharedPfS_S_i_param_2];
	ld.param.u32 	%r4, [_Z19vectorAddWithSharedPfS_S_i_param_3];
	mov.u32 	%r5, %ctaid.x;
	mov.u32 	%r6, %ntid.x;
	mov.u32 	%r7, %tid.x;
	mad.lo.s32 	%r1, %r5, %r6, %r7;
	setp.ge.s32 	%p1, %r1, %r4;
	shl.b32 	%r8, %r7, 2;
	mov.u32 	%r9, _ZZ19vectorAddWithSharedPfS_S_iE7sharedA;
	add.s32 	%r2, %r9, %r8;
	mov.u32 	%r10, _ZZ19vectorAddWithSharedPfS_S_iE7sharedB;
	add.s32 	%r3, %r10, %r8;
	@%p1 bra 	$L__BB3_2;
	cvta.to.global.u64 	%rd4, %rd1;
	cvta.to.global.u64 	%rd5, %rd2;
	mul.wide.s32 	%rd6, %r1, 4;
	add.s64 	%rd7, %rd4, %rd6;
	ld.global.f32 	%f1, [%rd7];
	st.shared.f32 	[%r2], %f1;
	add.s64 	%rd8, %rd5, %rd6;
	ld.global.f32 	%f2, [%rd8];
	st.shared.f32 	[%r3], %f2;
$L__BB3_2:
	setp.ge.s32 	%p2, %r1, %r4;
	bar.sync 	0;
	@%p2 bra 	$L__BB3_4;
	ld.shared.f32 	%f3, [%r2];
	ld.shared.f32 	%f4, [%r3];
	add.f32 	%f5, %f3, %f4;
	cvta.to.global.u64 	%rd9, %rd3;
	mul.wide.s32 	%rd10, %r1, 4;
	add.s64 	%rd11, %rd9, %rd10;
	st.global.f32 	[%rd11], %f5;
$L__BB3_4:
	ret;

}
	// .globl	_Z25reductionSumWithoutSharedPfS_i
.visible .entry _Z25reductionSumWithoutSharedPfS_i(
	.param .u64 .ptr .align 1 _Z25reductionSumWithoutSharedPfS_i_param_0,
	.param .u64 .ptr .align 1 _Z25reductionSumWithoutSharedPfS_i_param_1,
	.param .u32 _Z25reductionSumWithoutSharedPfS_i_param_2
)
{
	.reg .pred 	%p<2>;
	.reg .b32 	%r<6>;
	.reg .b32 	%f<3>;
	.reg .b64 	%rd<7>;

	ld.param.u64 	%rd1, [_Z25reductionSumWithoutSharedPfS_i_param_0];
	ld.param.u64 	%rd2, [_Z25reductionSumWithoutSharedPfS_i_param_1];
	ld.param.u32 	%r2, [_Z25reductionSumWithoutSharedPfS_i_param_2];
	mov.u32 	%r3, %ctaid.x;
	mov.u32 	%r4, %ntid.x;
	mov.u32 	%r5, %tid.x;
	mad.lo.s32 	%r1, %r3, %r4, %r5;
	setp.ge.s32 	%p1, %r1, %r2;
	@%p1 bra 	$L__BB4_2;
	cvta.to.global.u64 	%rd3, %rd1;
	cvta.to.global.u64 	%rd4, %rd2;
	mul.wide.s32 	%rd5, %r1, 4;
	add.s64 	%rd6, %rd3, %rd5;
	ld.global.f32 	%f1, [%rd6];
	atom.global.add.f32 	%f2, [%rd4], %f1;
$L__BB4_2:
	ret;

}
	// .globl	_Z22reductionSumWithSharedPfS_i
.visible .entry _Z22reductionSumWithSharedPfS_i(
	.param .u64 .ptr .align 1 _Z22reductionSumWithSharedPfS_i_param_0,
	.param .u64 .ptr .align 1 _Z22reductionSumWithSharedPfS_i_param_1,
	.param .u32 _Z22reductionSumWithSharedPfS_i_param_2
)
{
	.reg .pred 	%p<6>;
	.reg .b32 	%r<14>;
	.reg .b32 	%f<10>;
	.reg .b64 	%rd<7>;
	// demoted variable
	.shared .align 4 .b8 _ZZ22reductionSumWithSharedPfS_iE5sdata[1024];
	ld.param.u64 	%rd1, [_Z22reductionSumWithSharedPfS_i_param_0];
	ld.param.u64 	%rd2, [_Z22reductionSumWithSharedPfS_i_param_1];
	ld.param.u32 	%r7, [_Z22reductionSumWithSharedPfS_i_param_2];
	mov.u32 	%r1, %tid.x;
	mov.u32 	%r8, %ctaid.x;
	mov.u32 	%r13, %ntid.x;
	mad.lo.s32 	%r3, %r8, %r13, %r1;
	setp.ge.u32 	%p1, %r3, %r7;
	mov.f32 	%f9, 0f00000000;
	@%p1 bra 	$L__BB5_2;
	cvta.to.global.u64 	%rd3, %rd1;
	mul.wide.u32 	%rd4, %r3, 4;
	add.s64 	%rd5, %rd3, %rd4;
	ld.global.f32 	%f9, [%rd5];
$L__BB5_2:
	shl.b32 	%r9, %r1, 2;
	mov.u32 	%r10, _ZZ22reductionSumWithSharedPfS_iE5sdata;
	add.s32 	%r4, %r10, %r9;
	st.shared.f32 	[%r4], %f9;
	bar.sync 	0;
	setp.lt.u32 	%p2, %r13, 2;
	@%p2 bra 	$L__BB5_6;
$L__BB5_3:
	shr.u32 	%r6, %r13, 1;
	setp.ge.u32 	%p3, %r1, %r6;
	@%p3 bra 	$L__BB5_5;
	shl.b32 	%r11, %r6, 2;
	add.s32 	%r12, %r4, %r11;
	ld.shared.f32 	%f4, [%r12];
	ld.shared.f32 	%f5, [%r4];
	add.f32 	%f6, %f4, %f5;
	st.shared.f32 	[%r4], %f6;
$L__BB5_5:
	bar.sync 	0;
	setp.gt.u32 	%p4, %r13, 3;
	mov.u32 	%r13, %r6;
	@%p4 bra 	$L__BB5_3;
$L__BB5_6:
	setp.ne.s32 	%p5, %r1, 0;
	@%p5 bra 	$L__BB5_8;
	ld.shared.f32 	%f7, [_ZZ22reductionSumWithSharedPfS_iE5sdata];
	cvta.to.global.u64 	%rd6, %rd2;
	atom.global.add.f32 	%f8, [%rd6], %f7;
$L__BB5_8:
	ret;

}


// ===== COMPILED SASS (sm_100) =====

	.target	sm_100

	.elftype	@"ET_EXEC"


//--------------------- .note.nv.tkinfo           --------------------------
	.section	.note.nv.tkinfo,"",@"SHT_NOTE"
	.sectionflags	@"SHF_NOTE_NV_TKINFO"
	.tkinfo
        /*0018*/ 	.word	0x00000002
        /*0030*/ 	.string	""
        /*0030*/ 	.string	"ptxas"
        /*0030*/ 	.string	"Cuda compilation tools, release 13.0, V13.0.88"
        /*0030*/ 	.string	"Build cuda_13.0.r13.0/compiler.36424714_0"
        /*0030*/ 	.string	"-arch sm_100 -m 64 "



//--------------------- .note.nv.cuinfo           --------------------------
	.section	.note.nv.cuinfo,"",@"SHT_NOTE"
	.sectionflags	@"SHF_NOTE_NV_CUINFO"
        /*0018*/ 	.short	0x0002
        /*001a*/ 	.short	0x0064
        /*001c*/ 	.short	0x0082
	.zero		2


//--------------------- .nv.info                  --------------------------
	.section	.nv.info,"",@"SHT_CUDA_INFO"
	.align	4


	//----- nvinfo : EIATTR_REGCOUNT
	.align		4
        /*0000*/ 	.byte	0x04, 0x2f
        /*0002*/ 	.short	(.L_1 - .L_0)
	.align		4
.L_0:
        /*0004*/ 	.word	index@(_Z22matrixMulWithoutSharedPfS_S_i)
        /*0008*/ 	.word	0x0000001e


	//----- nvinfo : EIATTR_FRAME_SIZE
	.align		4
.L_1:
        /*000c*/ 	.byte	0x04, 0x11
        /*000e*/ 	.short	(.L_3 - .L_2)
	.align		4
.L_2:
        /*0010*/ 	.word	index@(_Z22matrixMulWithoutSharedPfS_S_i)
        /*0014*/ 	.word	0x00000000


	//----- nvinfo : EIATTR_REGCOUNT
	.align		4
.L_3:
        /*0018*/ 	.byte	0x04, 0x2f
        /*001a*/ 	.short	(.L_5 - .L_4)
	.align		4
.L_4:
        /*001c*/ 	.word	index@(_Z19matrixMulWithSharedPfS_S_i)
        /*0020*/ 	.word	0x00000020


	//----- nvinfo : EIATTR_FRAME_SIZE
	.align		4
.L_5:
        /*0024*/ 	.byte	0x04, 0x11
        /*0026*/ 	.short	(.L_7 - .L_6)
	.align		4
.L_6:
        /*0028*/ 	.word	index@(_Z19matrixMulWithSharedPfS_S_i)
        /*002c*/ 	.word	0x00000000


	//----- nvinfo : EIATTR_REGCOUNT
	.align		4
.L_7:
        /*0030*/ 	.byte	0x04, 0x2f
        /*0032*/ 	.short	(.L_9 - .L_8)
	.align		4
.L_8:
        /*0034*/ 	.word	index@(_Z22vectorAddWithoutSharedPfS_S_i)
        /*0038*/ 	.word	0x0000000c


	//----- nvinfo : EIATTR_FRAME_SIZE
	.align		4
.L_9:
        /*003c*/ 	.byte	0x04, 0x11
        /*003e*/ 	.short	(.L_11 - .L_10)
	.align		4
.L_10:
        /*0040*/ 	.word	index@(_Z22vectorAddWithoutSharedPfS_S_i)
        /*0044*/ 	.word	0x00000000


	//----- nvinfo : EIATTR_REGCOUNT
	.align		4
.L_11:
        /*0048*/ 	.byte	0x04, 0x2f
        /*004a*/ 	.short	(.L_13 - .L_12)
	.align		4
.L_12:
        /*004c*/ 	.word	index@(_Z19vectorAddWithSharedPfS_S_i)
        /*0050*/ 	.word	0x0000000a


	//----- nvinfo : EIATTR_FRAME_SIZE
	.align		4
.L_13:
        /*0054*/ 	.byte	0x04, 0x11
        /*0056*/ 	.short	(.L_15 - .L_14)
	.align		4
.L_14:
        /*0058*/ 	.word	index@(_Z19vectorAddWithSharedPfS_S_i)
        /*005c*/ 	.word	0x00000000


	//----- nvinfo : EIATTR_REGCOUNT
	.align		4
.L_15:
        /*0060*/ 	.byte	0x04, 0x2f
        /*0062*/ 	.short	(.L_17 - .L_16)
	.align		4
.L_16:
        /*0064*/ 	.word	index@(_Z25reductionSumWithoutSharedPfS_i)
        /*0068*/ 	.word	0x00000008


	//----- nvinfo : EIATTR_FRAME_SIZE
	.align		4
.L_17:
        /*006c*/ 	.byte	0x04, 0x11
        /*006e*/ 	.short	(.L_19 - .L_18)
	.align		4
.L_18:
        /*0070*/ 	.word	index@(_Z25reductionSumWithoutSharedPfS_i)
        /*0074*/ 	.word	0x00000000


	//----- nvinfo : EIATTR_REGCOUNT
	.align		4
.L_19:
        /*0078*/ 	.byte	0x04, 0x2f
        /*007a*/ 	.short	(.L_21 - .L_20)
	.align		4
.L_20:
        /*007c*/ 	.word	index@(_Z22reductionSumWithSharedPfS_i)
        /*0080*/ 	.word	0x0000000a


	//----- nvinfo : EIATTR_FRAME_SIZE
	.align		4
.L_21:
        /*0084*/ 	.byte	0x04, 0x11
        /*0086*/ 	.short	(.L_23 - .L_22)
	.align		4
.L_22:
        /*0088*/ 	.word	index@(_Z22reductionSumWithSharedPfS_i)
        /*008c*/ 	.word	0x00000000


	//----- nvinfo : EIATTR_MIN_STACK_SIZE
	.align		4
.L_23:
        /*0090*/ 	.byte	0x04, 0x12
        /*0092*/ 	.short	(.L_25 - .L_24)
	.align		4
.L_24:
        /*0094*/ 	.word	index@(_Z22reductionSumWithSharedPfS_i)
        /*0098*/ 	.word	0x00000000


	//----- nvinfo : EIATTR_MIN_STACK_SIZE
	.align		4
.L_25:
        /*009c*/ 	.byte	0x04, 0x12
        /*009e*/ 	.short	(.L_27 - .L_26)
	.align		4
.L_26:
        /*00a0*/ 	.word	index@(_Z25reductionSumWithoutSharedPfS_i)
        /*00a4*/ 	.word	0x00000000


	//----- nvinfo : EIATTR_MIN_STACK_SIZE
	.align		4
.L_27:
        /*00a8*/ 	.byte	0x04, 0x12
        /*00aa*/ 	.short	(.L_29 - .L_28)
	.align		4
.L_28:
        /*00ac*/ 	.word	index@(_Z19vectorAddWithSharedPfS_S_i)
        /*00b0*/ 	.word	0x00000000


	//----- nvinfo : EIATTR_MIN_STACK_SIZE
	.align		4
.L_29:
        /*00b4*/ 	.byte	0x04, 0x12
        /*00b6*/ 	.short	(.L_31 - .L_30)
	.align		4
.L_30:
        /*00b8*/ 	.word	index@(_Z22vectorAddWithoutSharedPfS_S_i)
        /*00bc*/ 	.word	0x00000000


	//----- nvinfo : EIATTR_MIN_STACK_SIZE
	.align		4
.L_31:
        /*00c0*/ 	.byte	0x04, 0x12
        /*00c2*/ 	.short	(.L_33 - .L_32)
	.align		4
.L_32:
        /*00c4*/ 	.word	index@(_Z19matrixMulWithSharedPfS_S_i)
        /*00c8*/ 	.word	0x00000000


	//----- nvinfo : EIATTR_MIN_STACK_SIZE
	.align		4
.L_33:
        /*00cc*/ 	.byte	0x04, 0x12
        /*00ce*/ 	.short	(.L_35 - .L_34)
	.align		4
.L_34:
        /*00d0*/ 	.word	index@(_Z22matrixMulWithoutSharedPfS_S_i)
        /*00d4*/ 	.word	0x00000000
.L_35:


//--------------------- .nv.compat                --------------------------
	.section	.nv.compat,"",@"SHT_CUDA_COMPAT_INFO"
	.align	4
        /*0000*/ 	.byte	0x02, 0x09, 0x00, 0x00, 0x02, 0x02, 0x01, 0x00, 0x02, 0x05, 0x05, 0x00, 0x03, 0x07, 0x01, 0x01
        /*0010*/ 	.byte	0x02, 0x03, 0x00, 0x00, 0x02, 0x06, 0x01, 0x00, 0x04, 0x0b, 0x08, 0x00, 0x09, 0x00, 0x00, 0x00
        /*0020*/ 	.byte	0x00, 0x00, 0x00, 0x00


//--------------------- .nv.info._Z22reductionSumWithSharedPfS_i --------------------------
	.section	.nv.info._Z22reductionSumWithSharedPfS_i,"",@"SHT_CUDA_INFO"
	.sectionflags	@""
	.align	4


	//----- nvinfo : EIATTR_CUDA_API_VERSION
	.align		4
        /*0000*/ 	.byte	0x04, 0x37
        /*0002*/ 	.short	(.L_37 - .L_36)
.L_36:
        /*0004*/ 	.word	0x00000082


	//----- nvinfo : EIATTR_KPARAM_INFO
	.align		4
.L_37:
        /*0008*/ 	.byte	0x04, 0x17
        /*000a*/ 	.short	(.L_39 - .L_38)
.L_38:
        /*000c*/ 	.word	0x00000000
        /*0010*/ 	.short	0x0002
        /*0012*/ 	.short	0x0010
        /*0014*/ 	.byte	0x00, 0xf0, 0x11, 0x00


	//----- nvinfo : EIATTR_KPARAM_INFO
	.align		4
.L_39:
        /*0018*/ 	.byte	0x04, 0x17
        /*001a*/ 	.short	(.L_41 - .L_40)
.L_40:
        /*001c*/ 	.word	0x00000000
        /*0020*/ 	.short	0x0001
        /*0022*/ 	.short	0x0008
        /*0024*/ 	.byte	0x00, 0xf5, 0x21, 0x00


	//----- nvinfo : EIATTR_KPARAM_INFO
	.align		4
.L_41:
        /*0028*/ 	.byte	0x04, 0x17
        /*002a*/ 	.short	(.L_43 - .L_42)
.L_42:
        /*002c*/ 	.word	0x00000000
        /*0030*/ 	.short	0x0000
        /*0032*/ 	.short	0x0000
        /*0034*/ 	.byte	0x00, 0xf5, 0x21, 0x00


	//----- nvinfo : EIATTR_SPARSE_MMA_MASK
	.align		4
.L_43:
        /*0038*/ 	.byte	0x03, 0x50
        /*003a*/ 	.short	0x0000


	//----- nvinfo : EIATTR_MAXREG_COUNT
	.align		4
        /*003c*/ 	.byte	0x03, 0x1b
        /*003e*/ 	.short	0x00ff


	//----- nvinfo : EIATTR_NUM_BARRIERS
	.align		4
        /*0040*/ 	.byte	0x02, 0x4c
        /*0042*/ 	.byte	0x01
	.zero		1


	//----- nvinfo : EIATTR_MERCURY_ISA_VERSION
	.align		4
        /*0044*/ 	.byte	0x03, 0x5f
        /*0046*/ 	.short	0x0101


	//----- nvinfo : EIATTR_VRC_CTA_INIT_COUNT
	.align		4
        /*0048*/ 	.byte	0x02, 0x4a
	.zero		1
	.zero		1


	//----- nvinfo : EIATTR_EXIT_INSTR_OFFSETS
	.align		4
        /*004c*/ 	.byte	0x04, 0x1c
        /*004e*/ 	.short	(.L_45 - .L_44)


	//   ....[0]....
.L_44:
        /*0050*/ 	.word	0x00000200


	//   ....[1]....
        /*0054*/ 	.word	0x00000270


	//----- nvinfo : EIATTR_CBANK_PARAM_SIZE
	.align		4
.L_45:
        /*0058*/ 	.byte	0x03, 0x19
        /*005a*/ 	.short	0x0014


	//----- nvinfo : EIATTR_PARAM_CBANK
	.align		4
        /*005c*/ 	.byte	0x04, 0x0a
        /*005e*/ 	.short	(.L_47 - .L_46)
	.align		4
.L_46:
        /*0060*/ 	.word	index@(.nv.constant0._Z22reductionSumWithSharedPfS_i)
        /*0064*/ 	.short	0x0380
        /*0066*/ 	.short	0x0014


	//----- nvinfo : EIATTR_SW_WAR
	.align		4
.L_47:
        /*0068*/ 	.byte	0x04, 0x36
        /*006a*/ 	.short	(.L_49 - .L_48)
.L_48:
        /*006c*/ 	.word	0x00000008
.L_49:


//--------------------- .nv.info._Z25reductionSumWithoutSharedPfS_i --------------------------
	.section	.nv.info._Z25reductionSumWithoutSharedPfS_i,"",@"SHT_CUDA_INFO"
	.sectionflags	@""
	.align	4


	//----- nvinfo : EIATTR_CUDA_API_VERSION
	.align		4
        /*0000*/ 	.byte	0x04, 0x37
        /*0002*/ 	.short	(.L_51 - .L_50)
.L_50:
        /*0004*/ 	.word	0x00000082


	//----- nvinfo : EIATTR_KPARAM_INFO
	.align		4
.L_51:
        /*0008*/ 	.byte	0x04, 0x17
        /*000a*/ 	.short	(.L_53 - .L_52)
.L_52:
        /*000c*/ 	.word	0x00000000
        /*0010*/ 	.short	0x0002
        /*0012*/ 	.short	0x0010
        /*0014*/ 	.byte	0x00, 0xf0, 0x11, 0x00


	//----- nvinfo : EIATTR_KPARAM_INFO
	.align		4
.L_53:
        /*0018*/ 	.byte	0x04, 0x17
        /*001a*/ 	.short	(.L_55 - .L_54)
.L_54:
        /*001c*/ 	.word	0x00000000
        /*0020*/ 	.short	0x0001
        /*0022*/ 	.short	0x0008
        /*0024*/ 	.byte	0x00, 0xf5, 0x21, 0x00


	//----- nvinfo : EIATTR_KPARAM_INFO
	.align		4
.L_55:
        /*0028*/ 	.byte	0x04, 0x17
        /*002a*/ 	.short	(.L_57 - .L_56)
.L_56:
        /*002c*/ 	.word	0x00000000
        /*0030*/ 	.short	0x0000
        /*0032*/ 	.short	0x0000
        /*0034*/ 	.byte	0x00, 0xf5, 0x21, 0x00


	//----- nvinfo : EIATTR_SPARSE_MMA_MASK
	.align		4
.L_57:
        /*0038*/ 	.byte	0x03, 0x50
        /*003a*/ 	.short	0x0000


	//----- nvinfo : EIATTR_MAXREG_COUNT
	.align		4
        /*003c*/ 	.byte	0x03, 0x1b
        /*003e*/ 	.short	0x00ff


	//----- nvinfo : EIATTR_MERCURY_ISA_VERSION
	.align		4
        /*0040*/ 	.byte	0x03, 0x5f
        /*0042*/ 	.short	0x0101


	//----- nvinfo : EIATTR_VRC_CTA_INIT_COUNT
	.align		4
        /*0044*/ 	.byte	0x02, 0x4a
	.zero		1
	.zero		1


	//----- nvinfo : EIATTR_EXIT_INSTR_OFFSETS
	.align		4
        /*0048*/ 	.byte	0x04, 0x1c
        /*004a*/ 	.short	(.L_59 - .L_58)


	//   ....[0]....
.L_58:
        /*004c*/ 	.word	0x00000070


	//   ....[1]....
        /*0050*/ 	.word	0x000000e0


	//----- nvinfo : EIATTR_CBANK_PARAM_SIZE
	.align		4
.L_59:
        /*0054*/ 	.byte	0x03, 0x19
        /*0056*/ 	.short	0x0014


	//----- nvinfo : EIATTR_PARAM_CBANK
	.align		4
        /*0058*/ 	.byte	0x04, 0x0a
        /*005a*/ 	.short	(.L_61 - .L_60)
	.align		4
.L_60:
        /*005c*/ 	.word	index@(.nv.constant0._Z25reductionSumWithoutSharedPfS_i)
        /*0060*/ 	.short	0x0380
        /*0062*/ 	.short	0x0014


	//----- nvinfo : EIATTR_SW_WAR
	.align		4
.L_61:
        /*0064*/ 	.byte	0x04, 0x36
        /*0066*/ 	.short	(.L_63 - .L_62)
.L_62:
        /*0068*/ 	.word	0x00000008
.L_63:


//--------------------- .nv.info._Z19vectorAddWithSharedPfS_S_i --------------------------
	.section	.nv.info._Z19vectorAddWithSharedPfS_S_i,"",@"SHT_CUDA_INFO"
	.sectionflags	@""
	.align	4


	//----- nvinfo : EIATTR_CUDA_API_VERSION
	.align		4
        /*0000*/ 	.byte	0x04, 0x37
        /*0002*/ 	.short	(.L_65 - .L_64)
.L_64:
        /*0004*/ 	.word	0x00000082


	//----- nvinfo : EIATTR_KPARAM_INFO
	.align		4
.L_65:
        /*0008*/ 	.byte	0x04, 0x17
        /*000a*/ 	.short	(.L_67 - .L_66)
.L_66:
        /*000c*/ 	.word	0x00000000
        /*0010*/ 	.short	0x0003
        /*0012*/ 	.short	0x0018
        /*0014*/ 	.byte	0x00, 0xf0, 0x11, 0x00


	//----- nvinfo : EIATTR_KPARAM_INFO
	.align		4
.L_67:
        /*0018*/ 	.byte	0x04, 0x17
        /*001a*/ 	.short	(.L_69 - .L_68)
.L_68:
        /*001c*/ 	.word	0x00000000
        /*0020*/ 	.short	0x0002
        /*0022*/ 	.short	0x0010
        /*0024*/ 	.byte	0x00, 0xf5, 0x21, 0x00


	//----- nvinfo : EIATTR_KPARAM_INFO
	.align		4
.L_69:
        /*0028*/ 	.byte	0x04, 0x17
        /*002a*/ 	.short	(.L_71 - .L_70)
.L_70:
        /*002c*/ 	.word	0x00000000
        /*0030*/ 	.short	0x0001
        /*0032*/ 	.short	0x0008
        /*0034*/ 	.byte	0x00, 0xf5, 0x21, 0x00


	//----- nvinfo : EIATTR_KPARAM_INFO
	.align		4
.L_71:
        /*0038*/ 	.byte	0x04, 0x17
        /*003a*/ 	.short	(.L_73 - .L_72)
.L_72:
        /*003c*/ 	.word	0x00000000
        /*0040*/ 	.short	0x0000
        /*0042*/ 	.short	0x0000
        /*0044*/ 	.byte	0x00, 0xf5, 0x21, 0x00


	//----- nvinfo : EIATTR_SPARSE_MMA_MASK
	.align		4
.L_73:
        /*0048*/ 	.byte	0x03, 0x50
        /*004a*/ 	.short	0x0000


	//----- nvinfo : EIATTR_MAXREG_COUNT
	.align		4
        /*004c*/ 	.byte	0x03, 0x1b
        /*004e*/ 	.short	0x00ff


	//----- nvinfo : EIATTR_NUM_BARRIERS
	.align		4
        /*0050*/ 	.byte	0x02, 0x4c
        /*0052*/ 	.byte	0x01
	.zero		1


	//----- nvinfo : EIATTR_MERCURY_ISA_VERSION
	.align		4
        /*0054*/ 	.byte	0x03, 0x5f
        /*0056*/ 	.short	0x0101


	//----- nvinfo : EIATTR_VRC_CTA_INIT_COUNT
	.align		4
        /*0058*/ 	.byte	0x02, 0x4a
	.zero		1
	.zero		1


	//----- nvinfo : EIATTR_EXIT_INSTR_OFFSETS
	.align		4
        /*005c*/ 	.byte	0x04, 0x1c
        /*005e*/ 	.short	(.L_75 - .L_74)


	//   ....[0]....
.L_74:
        /*0060*/ 	.word	0x00000180


	//   ....[1]....
        /*0064*/ 	.word	0x000001f0


	//----- nvinfo : EIATTR_CBANK_PARAM_SIZE
	.align		4
.L_75:
        /*0068*/ 	.byte	0x03, 0x19
        /*006a*/ 	.short	0x001c


	//----- nvinfo : EIATTR_PARAM_CBANK
	.align		4
        /*006c*/ 	.byte	0x04, 0x0a
        /*006e*/ 	.short	(.L_77 - .L_76)
	.align		4
.L_76:
        /*0070*/ 	.word	index@(.nv.constant0._Z19vectorAddWithSharedPfS_S_i)
        /*0074*/ 	.short	0x0380
        /*0076*/ 	.short	0x001c


	//----- nvinfo : EIATTR_SW_WAR
	.align		4
.L_77:
        /*0078*/ 	.byte	0x04, 0x36
        /*007a*/ 	.short	(.L_79 - .L_78)
.L_78:
        /*007c*/ 	.word	0x00000008
.L_79:


//--------------------- .nv.info._Z22vectorAddWithoutSharedPfS_S_i --------------------------
	.section	.nv.info._Z22vectorAddWithoutSharedPfS_S_i,"",@"SHT_CUDA_INFO"
	.sectionflags	@""
	.align	4


	//----- nvinfo : EIATTR_CUDA_API_VERSION
	.align		4
        /*0000*/ 	.byte	0x04, 0x37
        /*0002*/ 	.short	(.L_81 - .L_80)
.L_80:
        /*0004*/ 	.word	0x00000082


	//----- nvinfo : EIATTR_KPARAM_INFO
	.align		4
.L_81:
        /*0008*/ 	.byte	0x04, 0x17
        /*000a*/ 	.short	(.L_83 - .L_82)
.L_82:
        /*000c*/ 	.word	0x00000000
        /*0010*/ 	.short	0x0003
        /*0012*/ 	.short	0x0018
        /*0014*/ 	.byte	0x00, 0xf0, 0x11, 0x00


	//----- nvinfo : EIATTR_KPARAM_INFO
	.align		4
.L_83:
        /*0018*/ 	.byte	0x04, 0x17
        /*001a*/ 	.short	(.L_85 - .L_84)
.L_84:
        /*001c*/ 	.word	0x00000000
        /*0020*/ 	.short	0x0002
        /*0022*/ 	.short	0x0010
        /*0024*/ 	.byte	0x00, 0xf5, 0x21, 0x00


	//----- nvinfo : EIATTR_KPARAM_INFO
	.align		4
.L_85:
        /*0028*/ 	.byte	0x04, 0x17
        /*002a*/ 	.short	(.L_87 - .L_86)
.L_86:
        /*002c*/ 	.word	0x00000000
        /*0030*/ 	.short	0x0001
        /*0032*/ 	.short	0x0008
        /*0034*/ 	.byte	0x00, 0xf5, 0x21, 0x00


	//----- nvinfo : EIATTR_KPARAM_INFO
	.align		4
.L_87:
        /*0038*/ 	.byte	0x04, 0x17
        /*003a*/ 	.short	(.L_89 - .L_88)
.L_88:
        /*003c*/ 	.word	0x00000000
        /*0040*/ 	.short	0x0000
        /*0042*/ 	.short	0x0000
        /*0044*/ 	.byte	0x00, 0xf5, 0x21, 0x00


	//----- nvinfo : EIATTR_SPARSE_MMA_MASK
	.align		4
.L_89:
        /*0048*/ 	.byte	0x03, 0x50
        /*004a*/ 	.short	0x0000


	//----- nvinfo : EIATTR_MAXREG_COUNT
	.align		4
        /*004c*/ 	.byte	0x03, 0x1b
        /*004e*/ 	.short	0x00ff


	//----- nvinfo : EIATTR_MERCURY_ISA_VERSION
	.align		4
        /*0050*/ 	.byte	0x03, 0x5f
        /*0052*/ 	.short	0x0101


	//----- nvinfo : EIATTR_VRC_CTA_INIT_COUNT
	.align		4
        /*0054*/ 	.byte	0x02, 0x4a
	.zero		1
	.zero		1


	//----- nvinfo : EIATTR_EXIT_INSTR_OFFSETS
	.align		4
        /*0058*/ 	.byte	0x04, 0x1c
        /*005a*/ 	.short	(.L_91 - .L_90)


	//   ....[0]....
.L_90:
        /*005c*/ 	.word	0x00000070


	//   ....[1]....
        /*0060*/ 	.word	0x00000130


	//----- nvinfo : EIATTR_CBANK_PARAM_SIZE
	.align		4
.L_91:
        /*0064*/ 	.byte	0x03, 0x19
        /*0066*/ 	.short	0x001c


	//----- nvinfo : EIATTR_PARAM_CBANK
	.align		4
        /*0068*/ 	.byte	0x04, 0x0a
        /*006a*/ 	.short	(.L_93 - .L_92)
	.align		4
.L_92:
        /*006c*/ 	.word	index@(.nv.constant0._Z22vectorAddWithoutSharedPfS_S_i)
        /*0070*/ 	.short	0x0380
        /*0072*/ 	.short	0x001c


	//----- nvinfo : EIATTR_SW_WAR
	.align		4
.L_93:
        /*0074*/ 	.byte	0x04, 0x36
        /*0076*/ 	.short	(.L_95 - .L_94)
.L_94:
        /*0078*/ 	.word	0x00000008
.L_95:


//--------------------- .nv.info._Z19matrixMulWithSharedPfS_S_i --------------------------
	.section	.nv.info._Z19matrixMulWithSharedPfS_S_i,"",@"SHT_CUDA_INFO"
	.sectionflags	@""
	.align	4


	//----- nvinfo : EIATTR_CUDA_API_VERSION
	.align		4
        /*0000*/ 	.byte	0x04, 0x37
        /*0002*/ 	.short	(.L_97 - .L_96)
.L_96:
        /*0004*/ 	.word	0x00000082


	//----- nvinfo : EIATTR_KPARAM_INFO
	.align		4
.L_97:
        /*0008*/ 	.byte	0x04, 0x17
        /*000a*/ 	.short	(.L_99 - .L_98)
.L_98:
        /*000c*/ 	.word	0x00000000
        /*0010*/ 	.short	0x0003
        /*0012*/ 	.short	0x0018
        /*0014*/ 	.byte	0x00, 0xf0, 0x11, 0x00


	//----- nvinfo : EIATTR_KPARAM_INFO
	.align		4
.L_99:
        /*0018*/ 	.byte	0x04, 0x17
        /*001a*/ 	.short	(.L_101 - .L_100)
.L_100:
        /*001c*/ 	.word	0x00000000
        /*0020*/ 	.short	0x0002
        /*0022*/ 	.short	0x0010
        /*0024*/ 	.byte	0x00, 0xf5, 0x21, 0x00


	//----- nvinfo : EIATTR_KPARAM_INFO
	.align		4
.L_101:
        /*0028*/ 	.byte	0x04, 0x17
        /*002a*/ 	.short	(.L_103 - .L_102)
.L_102:
        /*002c*/ 	.word	0x00000000
        /*0030*/ 	.short	0x0001
        /*0032*/ 	.short	0x0008
        /*0034*/ 	.byte	0x00, 0xf5, 0x21, 0x00


	//----- nvinfo : EIATTR_KPARAM_INFO
	.align		4
.L_103:
        /*0038*/ 	.byte	0x04, 0x17
        /*003a*/ 	.short	(.L_105 - .L_104)
.L_104:
        /*003c*/ 	.word	0x00000000
        /*0040*/ 	.short	0x0000
        /*0042*/ 	.short	0x0000
        /*0044*/ 	.byte	0x00, 0xf5, 0x21, 0x00


	//----- nvinfo : EIATTR_SPARSE_MMA_MASK
	.align		4
.L_105:
        /*0048*/ 	.byte	0x03, 0x50
        /*004a*/ 	.short	0x0000


	//----- nvinfo : EIATTR_MAXREG_COUNT
	.align		4
        /*004c*/ 	.byte	0x03, 0x1b
        /*004e*/ 	.short	0x00ff


	//----- nvinfo : EIATTR_NUM_BARRIERS
	.align		4
        /*0050*/ 	.byte	0x02, 0x4c
        /*0052*/ 	.byte	0x01
	.zero		1


	//----- nvinfo : EIATTR_MERCURY_ISA_VERSION
	.align		4
        /*0054*/ 	.byte	0x03, 0x5f
        /*0056*/ 	.short	0x0101


	//----- nvinfo : EIATTR_VRC_CTA_INIT_COUNT
	.align		4
        /*0058*/ 	.byte	0x02, 0x4a
	.zero		1
	.zero		1


	//----- nvinfo : EIATTR_EXIT_INSTR_OFFSETS
	.align		4
        /*005c*/ 	.byte	0x04, 0x1c
        /*005e*/ 	.short	(.L_107 - .L_106)


	//   ....[0]....
.L_106:
        /*0060*/ 	.word	0x000005c0


	//   ....[1]....
        /*0064*/ 	.word	0x00000610


	//----- nvinfo : EIATTR_CBANK_PARAM_SIZE
	.align		4
.L_107:
        /*0068*/ 	.byte	0x03, 0x19
        /*006a*/ 	.short	0x001c


	//----- nvinfo : EIATTR_PARAM_CBANK
	.align		4
        /*006c*/ 	.byte	0x04, 0x0a
        /*006e*/ 	.short	(.L_109 - .L_108)
	.align		4
.L_108:
        /*0070*/ 	.word	index@(.nv.constant0._Z19matrixMulWithSharedPfS_S_i)
        /*0074*/ 	.short	0x0380
        /*0076*/ 	.short	0x001c


	//----- nvinfo : EIATTR_SW_WAR
	.align		4
.L_109:
        /*0078*/ 	.byte	0x04, 0x36
        /*007a*/ 	.short	(.L_111 - .L_110)
.L_110:
        /*007c*/ 	.word	0x00000008
.L_111:


//--------------------- .nv.info._Z22matrixMulWithoutSharedPfS_S_i --------------------------
	.section	.nv.info._Z22matrixMulWithoutSharedPfS_S_i,"",@"SHT_CUDA_INFO"
	.sectionflags	@""
	.align	4


	//----- nvinfo : EIATTR_CUDA_API_VERSION
	.align		4
        /*0000*/ 	.byte	0x04, 0x37
        /*0002*/ 	.short	(.L_113 - .L_112)
.L_112:
        /*0004*/ 	.word	0x00000082


	//----- nvinfo : EIATTR_KPARAM_INFO
	.align		4
.L_113:
        /*0008*/ 	.byte	0x04, 0x17
        /*000a*/ 	.short	(.L_115 - .L_114)
.L_114:
        /*000c*/ 	.word	0x00000000
        /*0010*/ 	.short	0x0003
        /*0012*/ 	.short	0x0018
        /*0014*/ 	.byte	0x00, 0xf0, 0x11, 0x00


	//----- nvinfo : EIATTR_KPARAM_INFO
	.align		4
.L_115:
        /*0018*/ 	.byte	0x04, 0x17
        /*001a*/ 	.short	(.L_117 - .L_116)
.L_116:
        /*001c*/ 	.word	0x00000000
        /*0020*/ 	.short	0x0002
        /*0022*/ 	.short	0x0010
        /*0024*/ 	.byte	0x00, 0xf5, 0x21, 0x00


	//----- nvinfo : EIATTR_KPARAM_INFO
	.align		4
.L_117:
        /*0028*/ 	.byte	0x04, 0x17
        /*002a*/ 	.short	(.L_119 - .L_118)
.L_118:
        /*002c*/ 	.word	0x00000000
        /*0030*/ 	.short	0x0001
        /*0032*/ 	.short	0x0008
        /*0034*/ 	.byte	0x00, 0xf5, 0x21, 0x00


	//----- nvinfo : EIATTR_KPARAM_INFO
	.align		4
.L_119:
        /*0038*/ 	.byte	0x04, 0x17
        /*003a*/ 	.short	(.L_121 - .L_120)
.L_120:
        /*003c*/ 	.word	0x00000000
        /*0040*/ 	.short	0x0000
        /*0042*/ 	.short	0x0000
        /*0044*/ 	.byte	0x00, 0xf5, 0x21, 0x00


	//----- nvinfo : EIATTR_SPARSE_MMA_MASK
	.align		4
.L_121:
        /*0048*/ 	.byte	0x03, 0x50
        /*004a*/ 	.short	0x0000


	//----- nvinfo : EIATTR_MAXREG_COUNT
	.align		4
        /*004c*/ 	.byte	0x03, 0x1b
        /*004e*/ 	.short	0x00ff


	//----- nvinfo : EIATTR_MERCURY_ISA_VERSION
	.align		4
        /*0050*/ 	.byte	0x03, 0x5f
        /*0052*/ 	.short	0x0101


	//----- nvinfo : EIATTR_VRC_CTA_INIT_COUNT
	.align		4
        /*0054*/ 	.byte	0x02, 0x4a
	.zero		1
	.zero		1


	//----- nvinfo : EIATTR_EXIT_INSTR_OFFSETS
	.align		4
        /*0058*/ 	.byte	0x04, 0x1c
        /*005a*/ 	.short	(.L_123 - .L_122)


	//   ....[0]....
.L_122:
        /*005c*/ 	.word	0x000000c0


	//   ....[1]....
        /*0060*/ 	.word	0x00000a90


	//----- nvinfo : EIATTR_CBANK_PARAM_SIZE
	.align		4
.L_123:
        /*0064*/ 	.byte	0x03, 0x19
        /*0066*/ 	.short	0x001c


	//----- nvinfo : EIATTR_PARAM_CBANK
	.align		4
        /*0068*/ 	.byte	0x04, 0x0a
        /*006a*/ 	.short	(.L_125 - .L_124)
	.align		4
.L_124:
        /*006c*/ 	.word	index@(.nv.constant0._Z22matrixMulWithoutSharedPfS_S_i)
        /*0070*/ 	.short	0x0380
        /*0072*/ 	.short	0x001c


	//----- nvinfo : EIATTR_SW_WAR
	.align		4
.L_125:
        /*0074*/ 	.byte	0x04, 0x36
        /*0076*/ 	.short	(.L_127 - .L_126)
.L_126:
        /*0078*/ 	.word	0x00000008
.L_127:


//--------------------- .nv.callgraph             --------------------------
	.section	.nv.callgraph,"",@"SHT_CUDA_CALLGRAPH"
	.align	4
	.sectionentsize	8
	.align		4
        /*0000*/ 	.word	0x00000000
	.align		4
        /*0004*/ 	.word	0xffffffff
	.align		4
        /*0008*/ 	.word	0x00000000
	.align		4
        /*000c*/ 	.word	0xfffffffe
	.align		4
        /*0010*/ 	.word	0x00000000
	.align		4
        /*0014*/ 	.word	0xfffffffd
	.align		4
        /*0018*/ 	.word	0x00000000
	.align		4
        /*001c*/ 	.word	0xfffffffc


//--------------------- .text._Z22reductionSumWithSharedPfS_i --------------------------
	.section	.text._Z22reductionSumWithSharedPfS_i,"ax",@progbits
	.align	128
        .global         _Z22reductionSumWithSharedPfS_i
        .type           _Z22reductionSumWithSharedPfS_i,@function
        .size           _Z22reductionSumWithSharedPfS_i,(.L_x_14 - _Z22reductionSumWithSharedPfS_i)
        .other          _Z22reductionSumWithSharedPfS_i,@"STO_CUDA_ENTRY STV_DEFAULT"
_Z22reductionSumWithSharedPfS_i:
.text._Z22reductionSumWithSharedPfS_i:
[----:B------:R-:W-:Y:S01]  /*0000*/  LDC R1, c[0x0][0x37c] ;  /* 0x0000df00ff017b82 */ /* 0x000fe20000000800 */
[----:B------:R-:W0:Y:S07]  /*0010*/  S2R R7, SR_TID.X ;  /* 0x0000000000077919 */ /* 0x000e2e0000002100 */
[----:B------:R-:W0:Y:S01]  /*0020*/  S2UR UR4, SR_CTAID.X ;  /* 0x00000000000479c3 */ /* 0x000e220000002500 */
[----:B------:R-:W1:Y:S01]  /*0030*/  LDCU UR5, c[0x0][0x390] ;  /* 0x00007200ff0577ac */ /* 0x000e620008000800 */
[----:B------:R-:W-:Y:S01]  /*0040*/  IMAD.MOV.U32 R4, RZ, RZ, RZ ;  /* 0x000000ffff047224 */ /* 0x000fe200078e00ff */
[----:B------:R-:W2:Y:S05]  /*0050*/  LDCU.64 UR6, c[0x0][0x358] ;  /* 0x00006b00ff0677ac */ /* 0x000eaa0008000a00 */
[----:B------:R-:W0:Y:S02]  /*0060*/  LDC R0, c[0x0][0x360] ;  /* 0x0000d800ff007b82 */ /* 0x000e240000000800 */
[----:B0-----:R-:W-:-:S05]  /*0070*/  IMAD R5, R0, UR4, R7 ;  /* 0x0000000400057c24 */ /* 0x001fca000f8e0207 */
[----:B-1----:R-:W-:-:S13]  /*0080*/  ISETP.GE.U32.AND P0, PT, R5, UR5, PT ;  /* 0x0000000505007c0c */ /* 0x002fda000bf06070 */
[----:B------:R-:W0:Y:S02]  /*0090*/  @!P0 LDC.64 R2, c[0x0][0x380] ;  /* 0x0000e000ff028b82 */ /* 0x000e240000000a00 */
[----:B0-----:R-:W-:-:S05]  /*00a0*/  @!P0 IMAD.WIDE.U32 R2, R5, 0x4, R2 ;  /* 0x0000000405028825 */ /* 0x001fca00078e0002 */
[----:B--2---:R-:W2:Y:S01]  /*00b0*/  @!P0 LDG.E R4, desc[UR6][R2.64] ;  /* 0x0000000602048981 */ /* 0x004ea2000c1e1900 */
[----:B------:R-:W0:Y:S01]  /*00c0*/  S2UR UR5, SR_CgaCtaId ;  /* 0x00000000000579c3 */ /* 0x000e220000008800 */
[----:B------:R-:W-:Y:S01]  /*00d0*/  UMOV UR4, 0x400 ;  /* 0x0000040000047882 */ /* 0x000fe20000000000 */
[----:B------:R-:W-:Y:S02]  /*00e0*/  ISETP.GE.U32.AND P1, PT, R0, 0x2, PT ;  /* 0x000000020000780c */ /* 0x000fe40003f26070 */
[----:B------:R-:W-:Y:S01]  /*00f0*/  ISETP.NE.AND P0, PT, R7, RZ, PT ;  /* 0x000000ff0700720c */ /* 0x000fe20003f05270 */
[----:B0-----:R-:W-:-:S06]  /*0100*/  ULEA UR4, UR5, UR4, 0x18 ;  /* 0x0000000405047291 */ /* 0x001fcc000f8ec0ff */
[----:B------:R-:W-:-:S05]  /*0110*/  LEA R5, R7, UR4, 0x2 ;  /* 0x0000000407057c11 */ /* 0x000fca000f8e10ff */
[----:B--2---:R0:W-:Y:S01]  /*0120*/  STS [R5], R4 ;  /* 0x0000000405007388 */ /* 0x0041e20000000800 */
[----:B------:R-:W-:Y:S06]  /*0130*/  BAR.SYNC.DEFER_BLOCKING 0x0 ;  /* 0x0000000000007b1d */ /* 0x000fec0000010000 */
[----:B------:R-:W-:Y:S05]  /*0140*/  @!P1 BRA `(.L_x_0) ;  /* 0x00000000002c9947 */ /* 0x000fea0003800000 */
.L_x_1:
[----:B------:R-:W-:-:S04]  /*0150*/  SHF.R.U32.HI R6, RZ, 0x1, R0 ;  /* 0x00000001ff067819 */ /* 0x000fc80000011600 */
[----:B------:R-:W-:-:S13]  /*0160*/  ISETP.GE.U32.AND P1, PT, R7, R6, PT ;  /* 0x000000060700720c */ /* 0x000fda0003f26070 */
[----:B------:R-:W-:Y:S01]  /*0170*/  @!P1 IMAD R2, R6, 0x4, R5 ;  /* 0x0000000406029824 */ /* 0x000fe200078e0205 */
[----:B------:R-:W-:Y:S05]  /*0180*/  @!P1 LDS R3, [R5] ;  /* 0x0000000005039984 */ /* 0x000fea0000000800 */
[----:B------:R-:W0:Y:S02]  /*0190*/  @!P1 LDS R2, [R2] ;  /* 0x0000000002029984 */ /* 0x000e240000000800 */
[----:B0-----:R-:W-:-:S05]  /*01a0*/  @!P1 FADD R4, R2, R3 ;  /* 0x0000000302049221 */ /* 0x001fca0000000000 */
[----:B------:R1:W-:Y:S01]  /*01b0*/  @!P1 STS [R5], R4 ;  /* 0x0000000405009388 */ /* 0x0003e20000000800 */
[----:B------:R-:W-:Y:S01]  /*01c0*/  BAR.SYNC.DEFER_BLOCKING 0x0 ;  /* 0x0000000000007b1d */ /* 0x000fe20000010000 */
[----:B------:R-:W-:Y:S01]  /*01d0*/  ISETP.GT.U32.AND P1, PT, R0, 0x3, PT ;  /* 0x000000030000780c */ /* 0x000fe20003f24070 */
[----:B------:R-:W-:-:S12]  /*01e0*/  IMAD.MOV.U32 R0, RZ, RZ, R6 ;  /* 0x000000ffff007224 */ /* 0x000fd800078e0006 */
[----:B-1----:R-:W-:Y:S05]  /*01f0*/  @P1 BRA `(.L_x_1) ;  /* 0xfffffffc00d41947 */ /* 0x002fea000383ffff */
.L_x_0:
[----:B------:R-:W-:Y:S05]  /*0200*/  @P0 EXIT ;  /* 0x000000000000094d */ /* 0x000fea0003800000 */
[----:B------:R-:W1:Y:S01]  /*0210*/  S2UR UR5, SR_CgaCtaId ;  /* 0x00000000000579c3 */ /* 0x000e620000008800 */
[----:B------:R-:W-:-:S07]  /*0220*/  UMOV UR4, 0x400 ;  /* 0x0000040000047882 */ /* 0x000fce0000000000 */
[----:B------:R-:W2:Y:S01]  /*0230*/  LDC.64 R2, c[0x0][0x388] ;  /* 0x0000e200ff027b82 */ /* 0x000ea20000000a00 */
[----:B-1----:R-:W-:-:S09]  /*0240*/  ULEA UR4, UR5, UR4, 0x18 ;  /* 0x0000000405047291 */ /* 0x002fd2000f8ec0ff */
[----:B0-----:R-:W2:Y:S04]  /*0250*/  LDS R5, [UR4] ;  /* 0x00000004ff057984 */ /* 0x001ea80008000800 */
[----:B--2---:R-:W-:Y:S01]  /*0260*/  REDG.E.ADD.F32.FTZ.RN.STRONG.GPU desc[UR6][R2.64], R5 ;  /* 0x00000005020079a6 */ /* 0x004fe2000c12f306 */
[----:B------:R-:W-:Y:S05]  /*0270*/  EXIT ;  /* 0x000000000000794d */ /* 0x000fea0003800000 */
.L_x_2:
[----:B------:R-:W-:-:S00]  /*0280*/  BRA `(.L_x_2) ;  /* 0xfffffffc00fc7947 */ /* 0x000fc0000383ffff */
[----:B------:R-:W-:-:S00]  /*0290*/  NOP ;  /* 0x0000000000007918 */ /* 0x000fc00000000000 */
        /* <DEDUP_REMOVED lines=14> */
.L_x_14:


//--------------------- .text._Z25reductionSumWithoutSharedPfS_i --------------------------
	.section	.text._Z25reductionSumWithoutSharedPfS_i,"ax",@progbits
	.align	128
        .global         _Z25reductionSumWithoutSharedPfS_i
        .type           _Z25reductionSumWithoutSharedPfS_i,@function
        .size           _Z25reductionSumWithoutSharedPfS_i,(.L_x_15 - _Z25reductionSumWithoutSharedPfS_i)
        .other          _Z25reductionSumWithoutSharedPfS_i,@"STO_CUDA_ENTRY STV_DEFAULT"
_Z25reductionSumWithoutSharedPfS_i:
.text._Z25reductionSumWithoutSharedPfS_i:
[----:B------:R-:W-:Y:S01]  /*0000*/  LDC R1, c[0x0][0x37c] ;  /* 0x0000df00ff017b82 */ /* 0x000fe20000000800 */
[----:B------:R-:W0:Y:S07]  /*0010*/  S2R R0, SR_TID.X ;  /* 0x0000000000007919 */ /* 0x000e2e0000002100 */
[----:B------:R-:W0:Y:S01]  /*0020*/  S2UR UR4, SR_CTAID.X ;  /* 0x00000000000479c3 */ /* 0x000e220000002500 */
[----:B------:R-:W1:Y:S07]  /*0030*/  LDCU UR5, c[0x0][0x390] ;  /* 0x00007200ff0577ac */ /* 0x000e6e0008000800 */
[----:B------:R-:W0:Y:S02]  /*0040*/  LDC R5, c[0x0][0x360] ;  /* 0x0000d800ff057b82 */ /* 0x000e240000000800 */
[----:B0-----:R-:W-:-:S05]  /*0050*/  IMAD R5, R5, UR4, R0 ;  /* 0x0000000405057c24 */ /* 0x001fca000f8e0200 */
[----:B-1----:R-:W-:-:S13]  /*0060*/  ISETP.GE.AND P0, PT, R5, UR5, PT ;  /* 0x0000000505007c0c */ /* 0x002fda000bf06270 */
[----:B------:R-:W-:Y:S05]  /*0070*/  @P0 EXIT ;  /* 0x000000000000094d */ /* 0x000fea0003800000 */
[----:B------:R-:W0:Y:S01]  /*0080*/  LDC.64 R2, c[0x0][0x380] ;  /* 0x0000e000ff027b82 */ /* 0x000e220000000a00 */
[----:B------:R-:W1:Y:S01]  /*0090*/  LDCU.64 UR4, c[0x0][0x358] ;  /* 0x00006b00ff0477ac */ /* 0x000e620008000a00 */
[----:B0-----:R-:W-:-:S06]  /*00a0*/  IMAD.WIDE R2, R5, 0x4, R2 ;  /* 0x0000000405027825 */ /* 0x001fcc00078e0202 */
[----:B-1----:R-:W2:Y:S01]  /*00b0*/  LDG.E R3, desc[UR4][R2.64] ;  /* 0x0000000402037981 */ /* 0x002ea2000c1e1900 */
[----:B------:R-:W2:Y:S03]  /*00c0*/  LDC.64 R4, c[0x0][0x388] ;  /* 0x0000e200ff047b82 */ /* 0x000ea60000000a00 */
[----:B--2---:R-:W-:Y:S01]  /*00d0*/  REDG.E.ADD.F32.FTZ.RN.STRONG.GPU desc[UR4][R4.64], R3 ;  /* 0x00000003040079a6 */ /* 0x004fe2000c12f304 */
[----:B------:R-:W-:Y:S05]  /*00e0*/  EXIT ;  /* 0x000000000000794d */ /* 0x000fea0003800000 */
.L_x_3:
        /* <DEDUP_REMOVED lines=9> */
.L_x_15:


//--------------------- .text._Z19vectorAddWithSharedPfS_S_i --------------------------
	.section	.text._Z19vectorAddWithSharedPfS_S_i,"ax",@progbits
	.align	128
        .global         _Z19vectorAddWithSharedPfS_S_i
        .type           _Z19vectorAddWithSharedPfS_S_i,@function
        .size           _Z19vectorAddWithSharedPfS_S_i,(.L_x_16 - _Z19vectorAddWithSharedPfS_S_i)
        .other          _Z19vectorAddWithSharedPfS_S_i,@"STO_CUDA_ENTRY STV_DEFAULT"
_Z19vectorAddWithSharedPfS_S_i:
.text._Z19vectorAddWithSharedPfS_S_i:
[----:B------:R-:W-:Y:S01]  /*0000*/  LDC R1, c[0x0][0x37c] ;  /* 0x0000df00ff017b82 */ /* 0x000fe20000000800 */
[----:B------:R-:W0:Y:S07]  /*0010*/  S2R R6, SR_TID.X ;  /* 0x0000000000067919 */ /* 0x000e2e0000002100 */
[----:B------:R-:W0:Y:S01]  /*0020*/  S2UR UR4, SR_CTAID.X ;  /* 0x00000000000479c3 */ /* 0x000e220000002500 */
[----:B------:R-:W1:Y:S01]  /*0030*/  LDCU UR5, c[0x0][0x398] ;  /* 0x00007300ff0577ac */ /* 0x000e620008000800 */
[----:B------:R-:W2:Y:S06]  /*0040*/  LDCU.64 UR8, c[0x0][0x358] ;  /* 0x00006b00ff0877ac */ /* 0x000eac0008000a00 */
[----:B------:R-:W0:Y:S08]  /*0050*/  LDC R7, c[0x0][0x360] ;  /* 0x0000d800ff077b82 */ /* 0x000e300000000800 */
[----:B------:R-:W3:Y:S08]  /*0060*/  LDC.64 R2, c[0x0][0x380] ;  /* 0x0000e000ff027b82 */ /* 0x000ef00000000a00 */
[----:B------:R-:W4:Y:S01]  /*0070*/  LDC.64 R4, c[0x0][0x388] ;  /* 0x0000e200ff047b82 */ /* 0x000f220000000a00 */
[----:B0-----:R-:W-:-:S05]  /*0080*/  IMAD R7, R7, UR4, R6 ;  /* 0x0000000407077c24 */ /* 0x001fca000f8e0206 */
[----:B-1----:R-:W-:-:S13]  /*0090*/  ISETP.GE.AND P0, PT, R7, UR5, PT ;  /* 0x0000000507007c0c */ /* 0x002fda000bf06270 */
[----:B---3--:R-:W-:-:S04]  /*00a0*/  @!P0 IMAD.WIDE R2, R7, 0x4, R2 ;  /* 0x0000000407028825 */ /* 0x008fc800078e0202 */
[----:B----4-:R-:W-:Y:S02]  /*00b0*/  @!P0 IMAD.WIDE R4, R7, 0x4, R4 ;  /* 0x0000000407048825 */ /* 0x010fe400078e0204 */
[----:B--2---:R-:W2:Y:S04]  /*00c0*/  @!P0 LDG.E R3, desc[UR8][R2.64] ;  /* 0x0000000802038981 */ /* 0x004ea8000c1e1900 */
[----:B------:R-:W3:Y:S01]  /*00d0*/  @!P0 LDG.E R5, desc[UR8][R4.64] ;  /* 0x0000000804058981 */ /* 0x000ee2000c1e1900 */
[----:B------:R-:W0:Y:S01]  /*00e0*/  S2UR UR6, SR_CgaCtaId ;  /* 0x00000000000679c3 */ /* 0x000e220000008800 */
[----:B------:R-:W-:Y:S02]  /*00f0*/  UMOV UR4, 0x400 ;  /* 0x0000040000047882 */ /* 0x000fe40000000000 */
[----:B------:R-:W-:-:S02]  /*0100*/  UIADD3 UR5, UPT, UPT, UR4, 0x400, URZ ;  /* 0x0000040004057890 */ /* 0x000fc4000fffe0ff */
[----:B0-----:R-:W-:Y:S02]  /*0110*/  ULEA UR4, UR6, UR4, 0x18 ;  /* 0x0000000406047291 */ /* 0x001fe4000f8ec0ff */
[----:B------:R-:W-:-:S04]  /*0120*/  ULEA UR5, UR6, UR5, 0x18 ;  /* 0x0000000506057291 */ /* 0x000fc8000f8ec0ff */
[C---:B------:R-:W-:Y:S02]  /*0130*/  LEA R0, R6.reuse, UR4, 0x2 ;  /* 0x0000000406007c11 */ /* 0x040fe4000f8e10ff */
[----:B------:R-:W-:-:S03]  /*0140*/  LEA R6, R6, UR5, 0x2 ;  /* 0x0000000506067c11 */ /* 0x000fc6000f8e10ff */
[----:B--2---:R0:W-:Y:S04]  /*0150*/  @!P0 STS [R0], R3 ;  /* 0x0000000300008388 */ /* 0x0041e80000000800 */
[----:B---3--:R0:W-:Y:S01]  /*0160*/  @!P0 STS [R6], R5 ;  /* 0x0000000506008388 */ /* 0x0081e20000000800 */
[----:B------:R-:W-:Y:S06]  /*0170*/  BAR.SYNC.DEFER_BLOCKING 0x0 ;  /* 0x0000000000007b1d */ /* 0x000fec0000010000 */
[----:B------:R-:W-:Y:S05]  /*0180*/  @P0 EXIT ;  /* 0x000000000000094d */ /* 0x000fea0003800000 */
[----:B0-----:R-:W-:Y:S01]  /*0190*/  LDS R0, [R0] ;  /* 0x0000000000007984 */ /* 0x001fe20000000800 */
[----:B------:R-:W0:Y:S03]  /*01a0*/  LDC.64 R2, c[0x0][0x390] ;  /* 0x0000e400ff027b82 */ /* 0x000e260000000a00 */
[----:B------:R-:W1:Y:S01]  /*01b0*/  LDS R5, [R6] ;  /* 0x0000000006057984 */ /* 0x000e620000000800 */
[----:B0-----:R-:W-:-:S04]  /*01c0*/  IMAD.WIDE R2, R7, 0x4, R2 ;  /* 0x0000000407027825 */ /* 0x001fc800078e0202 */
[----:B-1----:R-:W-:-:S05]  /*01d0*/  FADD R5, R0, R5 ;  /* 0x0000000500057221 */ /* 0x002fca0000000000 */
[----:B------:R-:W-:Y:S01]  /*01e0*/  STG.E desc[UR8][R2.64], R5 ;  /* 0x0000000502007986 */ /* 0x000fe2000c101908 */
[----:B------:R-:W-:Y:S05]  /*01f0*/  EXIT ;  /* 0x000000000000794d */ /* 0x000fea0003800000 */
.L_x_4:
        /* <DEDUP_REMOVED lines=16> */
.L_x_16:


//--------------------- .text._Z22vectorAddWithoutSharedPfS_S_i --------------------------
	.section	.text._Z22vectorAddWithoutSharedPfS_S_i,"ax",@progbits
	.align	128
        .global         _Z22vectorAddWithoutSharedPfS_S_i
        .type           _Z22vectorAddWithoutSharedPfS_S_i,@function
        .size           _Z22vectorAddWithoutSharedPfS_S_i,(.L_x_17 - _Z22vectorAddWithoutSharedPfS_S_i)
        .other          _Z22vectorAddWithoutSharedPfS_S_i,@"STO_CUDA_ENTRY STV_DEFAULT"
_Z22vectorAddWithoutSharedPfS_S_i:
.text._Z22vectorAddWithoutSharedPfS_S_i:
        /* <DEDUP_REMOVED lines=9> */
[----:B------:R-:W1:Y:S07]  /*0090*/  LDCU.64 UR4, c[0x0][0x358] ;  /* 0x00006b00ff0477ac */ /* 0x000e6e0008000a00 */
[----:B------:R-:W2:Y:S08]  /*00a0*/  LDC.64 R4, c[0x0][0x388] ;  /* 0x0000e200ff047b82 */ /* 0x000eb00000000a00 */
[----:B------:R-:W3:Y:S01]  /*00b0*/  LDC.64 R6, c[0x0][0x390] ;  /* 0x0000e400ff067b82 */ /* 0x000ee20000000a00 */
[----:B0-----:R-:W-:-:S06]  /*00c0*/  IMAD.WIDE R2, R9, 0x4, R2 ;  /* 0x0000000409027825 */ /* 0x001fcc00078e0202 */
[----:B-1----:R-:W4:Y:S01]  /*00d0*/  LDG.E R2, desc[UR4][R2.64] ;  /* 0x0000000402027981 */ /* 0x002f22000c1e1900 */
[----:B--2---:R-:W-:-:S06]  /*00e0*/  IMAD.WIDE R4, R9, 0x4, R4 ;  /* 0x0000000409047825 */ /* 0x004fcc00078e0204 */
[----:B------:R-:W4:Y:S01]  /*00f0*/  LDG.E R5, desc[UR4][R4.64] ;  /* 0x0000000404057981 */ /* 0x000f22000c1e1900 */
[----:B---3--:R-:W-:-:S04]  /*0100*/  IMAD.WIDE R6, R9, 0x4, R6 ;  /* 0x0000000409067825 */ /* 0x008fc800078e0206 */
[----:B----4-:R-:W-:-:S05]  /*0110*/  FADD R9, R2, R5 ;  /* 0x0000000502097221 */ /* 0x010fca0000000000 */
[----:B------:R-:W-:Y:S01]  /*0120*/  STG.E desc[UR4][R6.64], R9 ;  /* 0x0000000906007986 */ /* 0x000fe2000c101904 */
[----:B------:R-:W-:Y:S05]  /*0130*/  EXIT ;  /* 0x000000000000794d */ /* 0x000fea0003800000 */
.L_x_5:
        /* <DEDUP_REMOVED lines=12> */
.L_x_17:


//--------------------- .text._Z19matrixMulWithSharedPfS_S_i --------------------------
	.section	.text._Z19matrixMulWithSharedPfS_S_i,"ax",@progbits
	.align	128
        .global         _Z19matrixMulWithSharedPfS_S_i
        .type           _Z19matrixMulWithSharedPfS_S_i,@function
        .size           _Z19matrixMulWithSharedPfS_S_i,(.L_x_18 - _Z19matrixMulWithSharedPfS_S_i)
        .other          _Z19matrixMulWithSharedPfS_S_i,@"STO_CUDA_ENTRY STV_DEFAULT"
_Z19matrixMulWithSharedPfS_S_i:
.text._Z19matrixMulWithSharedPfS_S_i:
[----:B------:R-:W-:Y:S01]  /*0000*/  LDC R1, c[0x0][0x37c] ;  /* 0x0000df00ff017b82 */ /* 0x000fe20000000800 */
[----:B------:R-:W0:Y:S01]  /*0010*/  LDCU UR4, c[0x0][0x398] ;  /* 0x00007300ff0477ac */ /* 0x000e220008000800 */
[----:B------:R-:W1:Y:S01]  /*0020*/  S2R R5, SR_CTAID.Y ;  /* 0x0000000000057919 */ /* 0x000e620000002600 */
[----:B------:R-:W-:Y:S01]  /*0030*/  HFMA2 R25, -RZ, RZ, 0, 0 ;  /* 0x00000000ff197431 */ /* 0x000fe200000001ff */
[----:B------:R-:W2:Y:S01]  /*0040*/  LDCU.64 UR8, c[0x0][0x358] ;  /* 0x00006b00ff0877ac */ /* 0x000ea20008000a00 */
[----:B------:R-:W1:Y:S01]  /*0050*/  S2R R2, SR_TID.Y ;  /* 0x0000000000027919 */ /* 0x000e620000002200 */
[----:B------:R-:W3:Y:S01]  /*0060*/  S2R R10, SR_CTAID.X ;  /* 0x00000000000a7919 */ /* 0x000ee20000002500 */
[----:B------:R-:W3:Y:S01]  /*0070*/  S2R R3, SR_TID.X ;  /* 0x0000000000037919 */ /* 0x000ee20000002100 */
[----:B0-----:R-:W-:-:S04]  /*0080*/  MOV R6, UR4 ;  /* 0x0000000400067c02 */ /* 0x001fc80008000f00 */
[----:B------:R-:W-:Y:S02]  /*0090*/  ISETP.GE.AND P0, PT, R6, 0x1, PT ;  /* 0x000000010600780c */ /* 0x000fe40003f06270 */
[----:B-1----:R-:W-:Y:S02]  /*00a0*/  LEA R5, R5, R2, 0x4 ;  /* 0x0000000205057211 */ /* 0x002fe400078e20ff */
[----:B---3--:R-:W-:-:S09]  /*00b0*/  LEA R4, R10, R3, 0x4 ;  /* 0x000000030a047211 */ /* 0x008fd200078e20ff */
[----:B--2---:R-:W-:Y:S05]  /*00c0*/  @!P0 BRA `(.L_x_6) ;  /* 0x0000000400348947 */ /* 0x004fea0003800000 */
[----:B------:R-:W0:Y:S01]  /*00d0*/  S2UR UR6, SR_CgaCtaId ;  /* 0x00000000000679c3 */ /* 0x000e220000008800 */
[----:B------:R-:W-:Y:S01]  /*00e0*/  UMOV UR4, 0x400 ;  /* 0x0000040000047882 */ /* 0x000fe20000000000 */
[----:B------:R-:W-:Y:S01]  /*00f0*/  IADD3 R8, PT, PT, R6, 0xf, RZ ;  /* 0x0000000f06087810 */ /* 0x000fe20007ffe0ff */
[----:B------:R-:W-:Y:S01]  /*0100*/  UIADD3 UR5, UPT, UPT, UR4, 0x400, URZ ;  /* 0x0000040004057890 */ /* 0x000fe2000fffe0ff */
[-CC-:B------:R-:W-:Y:S01]  /*0110*/  IMAD R7, R2, R6.reuse, R3.reuse ;  /* 0x0000000602077224 */ /* 0x180fe200078e0203 */
[----:B------:R-:W-:Y:S01]  /*0120*/  MOV R25, RZ ;  /* 0x000000ff00197202 */ /* 0x000fe20000000f00 */
[----:B------:R-:W-:Y:S01]  /*0130*/  IMAD R18, R5, R6, R3 ;  /* 0x0000000605127224 */ /* 0x000fe200078e0203 */
[----:B------:R-:W-:Y:S01]  /*0140*/  SHF.R.U32.HI R8, RZ, 0x4, R8 ;  /* 0x00000004ff087819 */ /* 0x000fe20000011608 */
[----:B------:R-:W1:Y:S01]  /*0150*/  LDC R0, c[0x0][0x398] ;  /* 0x0000e600ff007b82 */ /* 0x000e620000000800 */
[----:B------:R-:W-:Y:S02]  /*0160*/  IMAD R7, R10, 0x10, R7 ;  /* 0x000000100a077824 */ /* 0x000fe400078e0207 */
[----:B------:R-:W-:-:S05]  /*0170*/  IADD3 R19, PT, PT, -R8, RZ, RZ ;  /* 0x000000ff08137210 */ /* 0x000fca0007ffe1ff */
[----:B------:R-:W2:Y:S01]  /*0180*/  LDC.64 R22, c[0x0][0x380] ;  /* 0x0000e000ff167b82 */ /* 0x000ea20000000a00 */
[----:B0-----:R-:W-:Y:S02]  /*0190*/  ULEA UR5, UR6, UR5, 0x18 ;  /* 0x0000000506057291 */ /* 0x001fe4000f8ec0ff */
[----:B------:R-:W-:-:S04]  /*01a0*/  ULEA UR4, UR6, UR4, 0x18 ;  /* 0x0000000406047291 */ /* 0x000fc8000f8ec0ff */
[----:B------:R-:W-:Y:S02]  /*01b0*/  LEA R17, R3, UR5, 0x2 ;  /* 0x0000000503117c11 */ /* 0x000fe4000f8e10ff */
[----:B------:R-:W-:-:S03]  /*01c0*/  LEA R16, R2, UR4, 0x6 ;  /* 0x0000000402107c11 */ /* 0x000fc6000f8e30ff */
[----:B------:R-:W-:Y:S01]  /*01d0*/  IMAD R21, R2, 0x40, R17 ;  /* 0x0000004002157824 */ /* 0x000fe200078e0211 */
[----:B------:R-:W-:-:S07]  /*01e0*/  LEA R20, R3, R16, 0x2 ;  /* 0x0000001003147211 */ /* 0x000fce00078e10ff */
.L_x_7:
[----:B-1----:R-:W-:Y:S01]  /*01f0*/  MOV R6, R0 ;  /* 0x0000000000067202 */ /* 0x002fe20000000f00 */
[----:B------:R-:W-:Y:S01]  /*0200*/  HFMA2 R29, -RZ, RZ, 0, 0 ;  /* 0x00000000ff1d7431 */ /* 0x000fe200000001ff */
[----:B------:R-:W-:Y:S01]  /*0210*/  MOV R24, RZ ;  /* 0x000000ff00187202 */ /* 0x000fe20000000f00 */
[----:B--2---:R-:W-:Y:S01]  /*0220*/  IMAD.WIDE R8, R18, 0x4, R22 ;  /* 0x0000000412087825 */ /* 0x004fe200078e0216 */
[-C--:B------:R-:W-:Y:S02]  /*0230*/  ISETP.GE.AND P0, PT, R2, R6.reuse, PT ;  /* 0x000000060200720c */ /* 0x080fe40003f06270 */
[-C--:B------:R-:W-:Y:S02]  /*0240*/  ISETP.GE.AND P1, PT, R3, R6.reuse, PT ;  /* 0x000000060300720c */ /* 0x080fe40003f26270 */
[-C--:B------:R-:W-:Y:S02]  /*0250*/  ISETP.GE.U32.OR P0, PT, R4, R6.reuse, P0 ;  /* 0x000000060400720c */ /* 0x080fe40000706470 */
[----:B------:R-:W-:-:S11]  /*0260*/  ISETP.GE.U32.OR P1, PT, R5, R6, P1 ;  /* 0x000000060500720c */ /* 0x000fd60000f26470 */
[----:B------:R-:W0:Y:S02]  /*0270*/  @!P0 LDC.64 R10, c[0x0][0x388] ;  /* 0x0000e200ff0a8b82 */ /* 0x000e240000000a00 */
[----:B------:R-:W2:Y:S01]  /*0280*/  @!P1 LDG.E R29, desc[UR8][R8.64] ;  /* 0x00000008081d9981 */ /* 0x000ea2000c1e1900 */
[----:B0-----:R-:W-:-:S05]  /*0290*/  @!P0 IMAD.WIDE.U32 R10, R7, 0x4, R10 ;  /* 0x00000004070a8825 */ /* 0x001fca00078e000a */
[----:B------:R-:W3:Y:S01]  /*02a0*/  @!P0 LDG.E R24, desc[UR8][R10.64] ;  /* 0x000000080a188981 */ /* 0x000ee2000c1e1900 */
[----:B------:R-:W-:-:S05]  /*02b0*/  VIADD R19, R19, 0x1 ;  /* 0x0000000113137836 */ /* 0x000fca0000000000 */
[----:B------:R-:W-:Y:S02]  /*02c0*/  ISETP.NE.AND P0, PT, R19, RZ, PT ;  /* 0x000000ff1300720c */ /* 0x000fe40003f05270 */
[----:B------:R-:W-:Y:S02]  /*02d0*/  IADD3 R18, PT, PT, R18, 0x10, RZ ;  /* 0x0000001012127810 */ /* 0x000fe40007ffe0ff */
[----:B------:R-:W-:Y:S02]  /*02e0*/  IADD3 R2, PT, PT, R2, 0x10, RZ ;  /* 0x0000001002027810 */ /* 0x000fe40007ffe0ff */
[----:B------:R-:W-:Y:S02]  /*02f0*/  IADD3 R3, PT, PT, R3, 0x10, RZ ;  /* 0x0000001003037810 */ /* 0x000fe40007ffe0ff */
[----:B------:R-:W-:Y:S01]  /*0300*/  LEA R7, R6, R7, 0x4 ;  /* 0x0000000706077211 */ /* 0x000fe200078e20ff */
[----:B--2---:R-:W-:Y:S04]  /*0310*/  STS [R20], R29 ;  /* 0x0000001d14007388 */ /* 0x004fe80000000800 */
[----:B---3--:R-:W-:Y:S01]  /*0320*/  STS [R21], R24 ;  /* 0x0000001815007388 */ /* 0x008fe20000000800 */
[----:B------:R-:W-:Y:S06]  /*0330*/  BAR.SYNC.DEFER_BLOCKING 0x0 ;  /* 0x0000000000007b1d */ /* 0x000fec0000010000 */
[----:B------:R-:W-:Y:S04]  /*0340*/  LDS R26, [R17] ;  /* 0x00000000111a7984 */ /* 0x000fe80000000800 */
[----:B------:R-:W0:Y:S04]  /*0350*/  LDS.128 R12, [R16] ;  /* 0x00000000100c7984 */ /* 0x000e280000000c00 */
[----:B------:R-:W1:Y:S04]  /*0360*/  LDS R28, [R17+0x40] ;  /* 0x00004000111c7984 */ /* 0x000e680000000800 */
[----:B------:R-:W2:Y:S04]  /*0370*/  LDS R27, [R17+0x80] ;  /* 0x00008000111b7984 */ /* 0x000ea80000000800 */
[----:B------:R-:W-:Y:S04]  /*0380*/  LDS.128 R8, [R16+0x10] ;  /* 0x0000100010087984 */ /* 0x000fe80000000c00 */
[----:B------:R-:W-:Y:S01]  /*0390*/  LDS R24, [R17+0x140] ;  /* 0x0001400011187984 */ /* 0x000fe20000000800 */
[----:B0-----:R-:W-:-:S03]  /*03a0*/  FFMA R26, R12, R26, R25 ;  /* 0x0000001a0c1a7223 */ /* 0x001fc60000000019 */
[----:B------:R-:W0:Y:S01]  /*03b0*/  LDS R12, [R17+0xc0] ;  /* 0x0000c000110c7984 */ /* 0x000e220000000800 */
[----:B-1----:R-:W-:-:S03]  /*03c0*/  FFMA R26, R28, R13, R26 ;  /* 0x0000000d1c1a7223 */ /* 0x002fc6000000001a */
[----:B------:R-:W1:Y:S04]  /*03d0*/  LDS R13, [R17+0x100] ;  /* 0x00010000110d7984 */ /* 0x000e680000000800 */
[----:B------:R-:W3:Y:S01]  /*03e0*/  LDS R25, [R17+0x180] ;  /* 0x0001800011197984 */ /* 0x000ee20000000800 */
[----:B--2---:R-:W-:-:S04]  /*03f0*/  FFMA R27, R27, R14, R26 ;  /* 0x0000000e1b1b7223 */ /* 0x004fc8000000001a */
[----:B0-----:R-:W-:Y:S02]  /*0400*/  FFMA R15, R12, R15, R27 ;  /* 0x0000000f0c0f7223 */ /* 0x001fe4000000001b */
[----:B------:R-:W-:Y:S02]  /*0410*/  LDS R27, [R17+0x200] ;  /* 0x00020000111b7984 */ /* 0x000fe40000000800 */
[----:B-1----:R-:W-:Y:S02]  /*0420*/  FFMA R13, R8, R13, R15 ;  /* 0x0000000d080d7223 */ /* 0x002fe4000000000f */
[----:B------:R-:W0:Y:S02]  /*0430*/  LDS R8, [R17+0x1c0] ;  /* 0x0001c00011087984 */ /* 0x000e240000000800 */
[----:B------:R-:W-:Y:S02]  /*0440*/  FFMA R26, R24, R9, R13 ;  /* 0x00000009181a7223 */ /* 0x000fe4000000000d */
[----:B------:R-:W1:Y:S04]  /*0450*/  LDS.128 R12, [R16+0x20] ;  /* 0x00002000100c7984 */ /* 0x000e680000000c00 */
[----:B------:R-:W2:Y:S01]  /*0460*/  LDS R24, [R17+0x240] ;  /* 0x0002400011187984 */ /* 0x000ea20000000800 */
[----:B---3--:R-:W-:-:S03]  /*0470*/  FFMA R9, R25, R10, R26 ;  /* 0x0000000a19097223 */ /* 0x008fc6000000001a */
[----:B------:R-:W3:Y:S01]  /*0480*/  LDS R25, [R17+0x280] ;  /* 0x0002800011197984 */ /* 0x000ee20000000800 */
[----:B0-----:R-:W-:-:S04]  /*0490*/  FFMA R9, R8, R11, R9 ;  /* 0x0000000b08097223 */ /* 0x001fc80000000009 */
[----:B-1----:R-:W-:Y:S02]  /*04a0*/  FFMA R9, R12, R27, R9 ;  /* 0x0000001b0c097223 */ /* 0x002fe40000000009 */
[----:B------:R-:W0:Y:S02]  /*04b0*/  LDS R12, [R17+0x2c0] ;  /* 0x0002c000110c7984 */ /* 0x000e240000000800 */
[----:B--2---:R-:W-:Y:S02]  /*04c0*/  FFMA R24, R24, R13, R9 ;  /* 0x0000000d18187223 */ /* 0x004fe40000000009 */
[----:B------:R-:W-:Y:S04]  /*04d0*/  LDS R13, [R17+0x300] ;  /* 0x00030000110d7984 */ /* 0x000fe80000000800 */
[----:B------:R-:W1:Y:S01]  /*04e0*/  LDS.128 R8, [R16+0x30] ;  /* 0x0000300010087984 */ /* 0x000e620000000c00 */
[----:B---3--:R-:W-:-:S03]  /*04f0*/  FFMA R25, R25, R14, R24 ;  /* 0x0000000e19197223 */ /* 0x008fc60000000018 */
[----:B------:R-:W2:Y:S04]  /*0500*/  LDS R27, [R17+0x340] ;  /* 0x00034000111b7984 */ /* 0x000ea80000000800 */
[----:B------:R-:W3:Y:S04]  /*0510*/  LDS R24, [R17+0x380] ;  /* 0x0003800011187984 */ /* 0x000ee80000000800 */
[----:B------:R-:W4:Y:S01]  /*0520*/  LDS R14, [R17+0x3c0] ;  /* 0x0003c000110e7984 */ /* 0x000f220000000800 */
[----:B0-----:R-:W-:-:S04]  /*0530*/  FFMA R15, R12, R15, R25 ;  /* 0x0000000f0c0f7223 */ /* 0x001fc80000000019 */
[----:B-1----:R-:W-:-:S04]  /*0540*/  FFMA R8, R8, R13, R15 ;  /* 0x0000000d08087223 */ /* 0x002fc8000000000f */
[----:B--2---:R-:W-:-:S04]  /*0550*/  FFMA R9, R27, R9, R8 ;  /* 0x000000091b097223 */ /* 0x004fc80000000008 */
[----:B---3--:R-:W-:-:S04]  /*0560*/  FFMA R9, R24, R10, R9 ;  /* 0x0000000a18097223 */ /* 0x008fc80000000009 */
[----:B----4-:R-:W-:Y:S01]  /*0570*/  FFMA R25, R14, R11, R9 ;  /* 0x0000000b0e197223 */ /* 0x010fe20000000009 */
[----:B------:R-:W-:Y:S06]  /*0580*/  BAR.SYNC.DEFER_BLOCKING 0x0 ;  /* 0x0000000000007b1d */ /* 0x000fec0000010000 */
[----:B------:R-:W-:Y:S05]  /*0590*/  @P0 BRA `(.L_x_7) ;  /* 0xfffffffc00140947 */ /* 0x000fea000383ffff */
.L_x_6:
[----:B------:R-:W-:-:S04]  /*05a0*/  VIMNMX R3, PT, PT, R5, R4, !PT ;  /* 0x0000000405037248 */ /* 0x000fc80007fe0100 */
[----:B------:R-:W-:-:S13]  /*05b0*/  ISETP.GE.AND P0, PT, R3, R6, PT ;  /* 0x000000060300720c */ /* 0x000fda0003f06270 */
[----:B------:R-:W-:Y:S05]  /*05c0*/  @P0 EXIT ;  /* 0x000000000000094d */ /* 0x000fea0003800000 */
[----:B------:R-:W0:Y:S01]  /*05d0*/  LDC.64 R2, c[0x0][0x390] ;  /* 0x0000e400ff027b82 */ /* 0x000e220000000a00 */
[----:B------:R-:W-:-:S04]  /*05e0*/  IMAD R5, R5, R6, R4 ;  /* 0x0000000605057224 */ /* 0x000fc800078e0204 */
[----:B0-----:R-:W-:-:S05]  /*05f0*/  IMAD.WIDE.U32 R2, R5, 0x4, R2 ;  /* 0x0000000405027825 */ /* 0x001fca00078e0002 */
[----:B------:R-:W-:Y:S01]  /*0600*/  STG.E desc[UR8][R2.64], R25 ;  /* 0x0000001902007986 */ /* 0x000fe2000c101908 */
[----:B------:R-:W-:Y:S05]  /*0610*/  EXIT ;  /* 0x000000000000794d */ /* 0x000fea0003800000 */
.L_x_8:
        /* <DEDUP_REMOVED lines=14> */
.L_x_18:


//--------------------- .text._Z22matrixMulWithoutSharedPfS_S_i --------------------------
	.section	.text._Z22matrixMulWithoutSharedPfS_S_i,"ax",@progbits
	.align	128
        .global         _Z22matrixMulWithoutSharedPfS_S_i
        .type           _Z22matrixMulWithoutSharedPfS_S_i,@function
        .size           _Z22matrixMulWithoutSharedPfS_S_i,(.L_x_19 - _Z22matrixMulWithoutSharedPfS_S_i)
        .other          _Z22matrixMulWithoutSharedPfS_S_i,@"STO_CUDA_ENTRY STV_DEFAULT"
_Z22matrixMulWithoutSharedPfS_S_i:
.text._Z22matrixMulWithoutSharedPfS_S_i:
[----:B------:R-:W-:Y:S01]  /*0000*/  LDC R1, c[0x0][0x37c] ;  /* 0x0000df00ff017b82 */ /* 0x000fe20000000800 */
[----:B------:R-:W0:Y:S07]  /*0010*/  S2R R0, SR_TID.Y ;  /* 0x0000000000007919 */ /* 0x000e2e0000002200 */
[----:B------:R-:W0:Y:S01]  /*0020*/  S2UR UR4, SR_CTAID.Y ;  /* 0x00000000000479c3 */ /* 0x000e220000002600 */
[----:B------:R-:W1:Y:S01]  /*0030*/  LDCU UR20, c[0x0][0x398] ;  /* 0x00007300ff1477ac */ /* 0x000e620008000800 */
[----:B------:R-:W2:Y:S06]  /*0040*/  S2R R3, SR_TID.X ;  /* 0x0000000000037919 */ /* 0x000eac0000002100 */
[----:B------:R-:W0:Y:S08]  /*0050*/  LDC R13, c[0x0][0x364] ;  /* 0x0000d900ff0d7b82 */ /* 0x000e300000000800 */
[----:B------:R-:W2:Y:S08]  /*0060*/  S2UR UR5, SR_CTAID.X ;  /* 0x00000000000579c3 */ /* 0x000eb00000002500 */
[----:B------:R-:W2:Y:S01]  /*0070*/  LDC R2, c[0x0][0x360] ;  /* 0x0000d800ff027b82 */ /* 0x000ea20000000800 */
[----:B0-----:R-:W-:-:S02]  /*0080*/  IMAD R13, R13, UR4, R0 ;  /* 0x000000040d0d7c24 */ /* 0x001fc4000f8e0200 */
[----:B--2---:R-:W-:-:S05]  /*0090*/  IMAD R0, R2, UR5, R3 ;  /* 0x0000000502007c24 */ /* 0x004fca000f8e0203 */
[----:B------:R-:W-:-:S04]  /*00a0*/  VIMNMX R2, PT, PT, R13, R0, !PT ;  /* 0x000000000d027248 */ /* 0x000fc80007fe0100 */
[----:B-1----:R-:W-:-:S13]  /*00b0*/  ISETP.GE.AND P0, PT, R2, UR20, PT ;  /* 0x0000001402007c0c */ /* 0x002fda000bf06270 */
[----:B------:R-:W-:Y:S05]  /*00c0*/  @P0 EXIT ;  /* 0x000000000000094d */ /* 0x000fea0003800000 */
[----:B------:R-:W-:Y:S01]  /*00d0*/  UISETP.GE.U32.AND UP0, UPT, UR20, 0x8, UPT ;  /* 0x000000081400788c */ /* 0x000fe2000bf06070 */
[----:B------:R-:W-:Y:S02]  /*00e0*/  HFMA2 R12, -RZ, RZ, 0, 0 ;  /* 0x00000000ff0c7431 */ /* 0x000fe400000001ff */
[----:B------:R-:W-:Y:S01]  /*00f0*/  IMAD R13, R13, UR20, RZ ;  /* 0x000000140d0d7c24 */ /* 0x000fe2000f8e02ff */
[----:B------:R-:W-:Y:S01]  /*0100*/  UMOV UR4, URZ ;  /* 0x000000ff00047c82 */ /* 0x000fe20008000000 */
[----:B------:R-:W0:Y:S04]  /*0110*/  LDCU.64 UR18, c[0x0][0x358] ;  /* 0x00006b00ff1277ac */ /* 0x000e280008000a00 */
[----:B------:R-:W-:Y:S05]  /*0120*/  BRA.U !UP0, `(.L_x_9) ;  /* 0x0000000508047547 */ /* 0x000fea000b800000 */
[----:B------:R-:W1:Y:S01]  /*0130*/  LDCU.128 UR24, c[0x0][0x380] ;  /* 0x00007000ff1877ac */ /* 0x000e620008000c00 */
[----:B------:R-:W-:Y:S02]  /*0140*/  MOV R12, RZ ;  /* 0x000000ff000c7202 */ /* 0x000fe40000000f00 */
[----:B------:R-:W-:Y:S01]  /*0150*/  MOV R14, R0 ;  /* 0x00000000000e7202 */ /* 0x000fe20000000f00 */
[----:B------:R-:W-:-:S04]  /*0160*/  ULOP3.LUT UR4, UR20, 0x7ffffff8, URZ, 0xc0, !UPT ;  /* 0x7ffffff814047892 */ /* 0x000fc8000f8ec0ff */
[----:B------:R-:W-:Y:S01]  /*0170*/  UIADD3 UR5, UPT, UPT, -UR4, URZ, URZ ;  /* 0x000000ff04057290 */ /* 0x000fe2000fffe1ff */
[----:B-1----:R-:W-:Y:S01]  /*0180*/  MOV R2, UR24 ;  /* 0x0000001800027c02 */ /* 0x002fe20008000f00 */
[----:B------:R-:W-:Y:S01]  /*0190*/  UIMAD.WIDE UR6, UR20, 0x8, UR26 ;  /* 0x00000008140678a5 */ /* 0x000fe2000f8e021a */
[----:B------:R-:W-:Y:S01]  /*01a0*/  MOV R3, UR25 ;  /* 0x0000001900037c02 */ /* 0x000fe20008000f00 */
[----:B------:R-:W-:Y:S02]  /*01b0*/  UIMAD.WIDE UR8, UR20, 0xc, UR26 ;  /* 0x0000000c140878a5 */ /* 0x000fe4000f8e021a */
[----:B------:R-:W-:Y:S01]  /*01c0*/  UIMAD.WIDE UR10, UR20, 0x10, UR26 ;  /* 0x00000010140a78a5 */ /* 0x000fe2000f8e021a */
[----:B------:R-:W-:Y:S01]  /*01d0*/  IMAD.WIDE.U32 R2, R13, 0x4, R2 ;  /* 0x000000040d027825 */ /* 0x000fe200078e0002 */
[----:B------:R-:W-:Y:S02]  /*01e0*/  UIMAD.WIDE UR12, UR20, 0x14, UR26 ;  /* 0x00000014140c78a5 */ /* 0x000fe4000f8e021a */
[----:B------:R-:W-:Y:S01]  /*01f0*/  UIMAD.WIDE UR14, UR20, 0x18, UR26 ;  /* 0x00000018140e78a5 */ /* 0x000fe2000f8e021a */
[----:B------:R-:W-:Y:S01]  /*0200*/  IADD3 R2, P0, PT, R2, 0x10, RZ ;  /* 0x0000001002027810 */ /* 0x000fe20007f1e0ff */
[----:B------:R-:W-:-:S03]  /*0210*/  UIMAD.WIDE UR16, UR20, 0x1c, UR26 ;  /* 0x0000001c141078a5 */ /* 0x000fc6000f8e021a */
[----:B------:R-:W-:-:S09]  /*0220*/  IADD3.X R3, PT, PT, RZ, R3, RZ, P0, !PT ;  /* 0x00000003ff037210 */ /* 0x000fd200007fe4ff */
.L_x_10:
[----:B------:R-:W-:Y:S01]  /*0230*/  UIMAD.WIDE UR22, UR20, 0x4, UR26 ;  /* 0x00000004141678a5 */ /* 0x000fe2000f8e021a */
[----:B------:R-:W-:Y:S02]  /*0240*/  IMAD.MOV.U32 R23, RZ, RZ, 0x4 ;  /* 0x00000004ff177424 */ /* 0x000fe400078e00ff */
[----:B------:R-:W-:Y:S01]  /*0250*/  HFMA2 R11, -RZ, RZ, 0, 2.384185791015625e-07 ;  /* 0x00000004ff0b7431 */ /* 0x000fe200000001ff */
[----:B------:R-:W-:Y:S01]  /*0260*/  MOV R25, 0x4 ;  /* 0x0000000400197802 */ /* 0x000fe20000000f00 */
[----:B0-----:R-:W2:Y:S01]  /*0270*/  LDG.E R21, desc[UR18][R2.64+-0x10] ;  /* 0xfffff01202157981 */ /* 0x001ea2000c1e1900 */
[C---:B------:R-:W-:Y:S01]  /*0280*/  IMAD.WIDE R22, R14.reuse, R23, UR26 ;  /* 0x0000001a0e167e25 */ /* 0x040fe2000f8e0217 */
[----:B------:R-:W-:Y:S02]  /*0290*/  MOV R8, UR22 ;  /* 0x0000001600087c02 */ /* 0x000fe40008000f00 */
[----:B------:R-:W-:Y:S01]  /*02a0*/  MOV R9, UR23 ;  /* 0x0000001700097c02 */ /* 0x000fe20008000f00 */
[----:B------:R-:W3:Y:S02]  /*02b0*/  LDG.E R19, desc[UR18][R2.64+-0xc] ;  /* 0xfffff41202137981 */ /* 0x000ee4000c1e1900 */
[----:B------:R-:W-:-:S02]  /*02c0*/  IMAD.WIDE R8, R14, 0x4, R8 ;  /* 0x000000040e087825 */ /* 0x000fc400078e0208 */
[----:B------:R-:W2:Y:S01]  /*02d0*/  LDG.E R22, desc[UR18][R22.64] ;  /* 0x0000001216167981 */ /* 0x000ea2000c1e1900 */
[----:B------:R-:W-:Y:S01]  /*02e0*/  MOV R5, 0x4 ;  /* 0x0000000400057802 */ /* 0x000fe20000000f00 */
[C---:B------:R-:W-:Y:S02]  /*02f0*/  IMAD.WIDE R24, R14.reuse, R25, UR6 ;  /* 0x000000060e187e25 */ /* 0x040fe4000f8e0219 */
[----:B------:R0:W3:Y:S02]  /*0300*/  LDG.E R20, desc[UR18][R8.64] ;  /* 0x0000001208147981 */ /* 0x0000e4000c1e1900 */
[----:B------:R-:W-:Y:S02]  /*0310*/  IMAD.WIDE R10, R14, R11, UR8 ;  /* 0x000000080e0a7e25 */ /* 0x000fe4000f8e020b */
[----:B------:R-:W4:Y:S04]  /*0320*/  LDG.E R18, desc[UR18][R24.64] ;  /* 0x0000001218127981 */ /* 0x000f28000c1e1900 */
[----:B------:R-:W4:Y:S01]  /*0330*/  LDG.E R17, desc[UR18][R2.64+-0x8] ;  /* 0xfffff81202117981 */ /* 0x000f22000c1e1900 */
[----:B0-----:R-:W-:-:S02]  /*0340*/  HFMA2 R9, -RZ, RZ, 0, 2.384185791015625e-07 ;  /* 0x00000004ff097431 */ /* 0x001fc400000001ff */
[----:B------:R-:W-:Y:S01]  /*0350*/  IMAD.MOV.U32 R7, RZ, RZ, 0x4 ;  /* 0x00000004ff077424 */ /* 0x000fe200078e00ff */
[----:B------:R0:W5:Y:S01]  /*0360*/  LDG.E R16, desc[UR18][R10.64] ;  /* 0x000000120a107981 */ /* 0x000162000c1e1900 */
[----:B------:R-:W-:-:S03]  /*0370*/  IMAD.WIDE R4, R14, R5, UR10 ;  /* 0x0000000a0e047e25 */ /* 0x000fc6000f8e0205 */
[----:B------:R-:W5:Y:S01]  /*0380*/  LDG.E R15, desc[UR18][R2.64+-0x4] ;  /* 0xfffffc12020f7981 */ /* 0x000f62000c1e1900 */
[C---:B------:R-:W-:Y:S01]  /*0390*/  IMAD.WIDE R6, R14.reuse, R7, UR12 ;  /* 0x0000000c0e067e25 */ /* 0x040fe2000f8e0207 */
[----:B------:R-:W-:Y:S02]  /*03a0*/  MOV R27, 0x4 ;  /* 0x00000004001b7802 */ /* 0x000fe40000000f00 */
[----:B------:R1:W5:Y:S01]  /*03b0*/  LDG.E R4, desc[UR18][R4.64] ;  /* 0x0000001204047981 */ /* 0x000362000c1e1900 */
[----:B------:R-:W-:-:S03]  /*03c0*/  IMAD.WIDE R8, R14, R9, UR14 ;  /* 0x0000000e0e087e25 */ /* 0x000fc6000f8e0209 */
[----:B------:R-:W5:Y:S01]  /*03d0*/  LDG.E R23, desc[UR18][R2.64] ;  /* 0x0000001202177981 */ /* 0x000f62000c1e1900 */
[----:B0-----:R-:W-:-:S03]  /*03e0*/  IMAD.WIDE R10, R14, R27, UR16 ;  /* 0x000000100e0a7e25 */ /* 0x001fc6000f8e021b */
[----:B------:R-:W5:Y:S04]  /*03f0*/  LDG.E R7, desc[UR18][R6.64] ;  /* 0x0000001206077981 */ /* 0x000f68000c1e1900 */
[----:B------:R-:W5:Y:S04]  /*0400*/  LDG.E R24, desc[UR18][R2.64+0x4] ;  /* 0x0000041202187981 */ /* 0x000f68000c1e1900 */
[----:B------:R-:W5:Y:S04]  /*0410*/  LDG.E R8, desc[UR18][R8.64] ;  /* 0x0000001208087981 */ /* 0x000f68000c1e1900 */
[----:B------:R-:W5:Y:S04]  /*0420*/  LDG.E R25, desc[UR18][R2.64+0x8] ;  /* 0x0000081202197981 */ /* 0x000f68000c1e1900 */
[----:B------:R-:W5:Y:S04]  /*0430*/  LDG.E R10, desc[UR18][R10.64] ;  /* 0x000000120a0a7981 */ /* 0x000f68000c1e1900 */
[----:B------:R0:W5:Y:S01]  /*0440*/  LDG.E R27, desc[UR18][R2.64+0xc] ;  /* 0x00000c12021b7981 */ /* 0x000162000c1e1900 */
[----:B------:R-:W-:-:S04]  /*0450*/  UIADD3 UR5, UPT, UPT, UR5, 0x8, URZ ;  /* 0x0000000805057890 */ /* 0x000fc8000fffe0ff */
[----:B------:R-:W-:Y:S01]  /*0460*/  UISETP.NE.AND UP0, UPT, UR5, URZ, UPT ;  /* 0x000000ff0500728c */ /* 0x000fe2000bf05270 */
[----:B-1----:R-:W-:Y:S02]  /*0470*/  MOV R5, UR20 ;  /* 0x0000001400057c02 */ /* 0x002fe40008000f00 */
[----:B0-----:R-:W-:Y:S02]  /*0480*/  IADD3 R2, P0, PT, R2, 0x20, RZ ;  /* 0x0000002002027810 */ /* 0x001fe40007f1e0ff */
[----:B------:R-:W-:Y:S02]  /*0490*/  LEA R14, R5, R14, 0x3 ;  /* 0x0000000e050e7211 */ /* 0x000fe400078e18ff */
[----:B------:R-:W-:Y:S01]  /*04a0*/  IADD3.X R3, PT, PT, RZ, R3, RZ, P0, !PT ;  /* 0x00000003ff037210 */ /* 0x000fe200007fe4ff */
[----:B--2---:R-:W-:-:S04]  /*04b0*/  FFMA R22, R21, R22, R12 ;  /* 0x0000001615167223 */ /* 0x004fc8000000000c */
[----:B---3--:R-:W-:-:S04]  /*04c0*/  FFMA R20, R19, R20, R22 ;  /* 0x0000001413147223 */ /* 0x008fc80000000016 */
[----:B----4-:R-:W-:-:S04]  /*04d0*/  FFMA R18, R17, R18, R20 ;  /* 0x0000001211127223 */ /* 0x010fc80000000014 */
[----:B-----5:R-:W-:-:S04]  /*04e0*/  FFMA R16, R15, R16, R18 ;  /* 0x000000100f107223 */ /* 0x020fc80000000012 */
[----:B------:R-:W-:-:S04]  /*04f0*/  FFMA R23, R23, R4, R16 ;  /* 0x0000000417177223 */ /* 0x000fc80000000010 */
[----:B------:R-:W-:-:S04]  /*0500*/  FFMA R24, R24, R7, R23 ;  /* 0x0000000718187223 */ /* 0x000fc80000000017 */
[----:B------:R-:W-:-:S04]  /*0510*/  FFMA R8, R25, R8, R24 ;  /* 0x0000000819087223 */ /* 0x000fc80000000018 */
[----:B------:R-:W-:Y:S01]  /*0520*/  FFMA R12, R27, R10, R8 ;  /* 0x0000000a1b0c7223 */ /* 0x000fe20000000008 */
[----:B------:R-:W-:Y:S06]  /*0530*/  BRA.U UP0, `(.L_x_10) ;  /* 0xfffffffd003c7547 */ /* 0x000fec000b83ffff */
.L_x_9:
[----:B------:R-:W-:-:S04]  /*0540*/  ULOP3.LUT UR6, UR20, 0x7, URZ, 0xc0, !UPT ;  /* 0x0000000714067892 */ /* 0x000fc8000f8ec0ff */
[----:B------:R-:W-:-:S09]  /*0550*/  UISETP.NE.AND UP0, UPT, UR6, URZ, UPT ;  /* 0x000000ff0600728c */ /* 0x000fd2000bf05270 */
[----:B------:R-:W-:Y:S05]  /*0560*/  BRA.U !UP0, `(.L_x_11) ;  /* 0x0000000508387547 */ /* 0x000fea000b800000 */
[----:B------:R-:W-:Y:S02]  /*0570*/  UISETP.GE.U32.AND UP0, UPT, UR6, 0x4, UPT ;  /* 0x000000040600788c */ /* 0x000fe4000bf06070 */
[----:B------:R-:W-:-:S04]  /*0580*/  ULOP3.LUT UR5, UR20, 0x3, URZ, 0xc0, !UPT ;  /* 0x0000000314057892 */ /* 0x000fc8000f8ec0ff */
[----:B------:R-:W-:-:S03]  /*0590*/  UISETP.NE.AND UP1, UPT, UR5, URZ, UPT ;  /* 0x000000ff0500728c */ /* 0x000fc6000bf25270 */
[----:B------:R-:W-:Y:S08]  /*05a0*/  BRA.U !UP0, `(.L_x_12) ;  /* 0x00000001087c7547 */ /* 0x000ff0000b800000 */
[----:B------:R-:W1:Y:S01]  /*05b0*/  LDC.64 R6, c[0x0][0x388] ;  /* 0x0000e200ff067b82 */ /* 0x000e620000000a00 */
[----:B------:R-:W2:Y:S01]  /*05c0*/  LDCU.64 UR6, c[0x0][0x380] ;  /* 0x00007000ff0677ac */ /* 0x000ea20008000a00 */
[----:B------:R-:W-:Y:S01]  /*05d0*/  IMAD.U32 R9, RZ, RZ, UR4 ;  /* 0x00000004ff097e24 */ /* 0x000fe2000f8e00ff */
[C---:B------:R-:W-:Y:S02]  /*05e0*/  IADD3 R3, PT, PT, R13.reuse, UR4, RZ ;  /* 0x000000040d037c10 */ /* 0x040fe4000fffe0ff */
[----:B------:R-:W-:Y:S01]  /*05f0*/  IADD3 R10, P0, PT, R13, UR4, RZ ;  /* 0x000000040d0a7c10 */ /* 0x000fe2000ff1e0ff */
[----:B------:R-:W-:Y:S01]  /*0600*/  IMAD R9, R9, UR20, R0 ;  /* 0x0000001409097c24 */ /* 0x000fe2000f8e0200 */
[----:B------:R-:W-:Y:S01]  /*0610*/  MOV R11, UR20 ;  /* 0x00000014000b7c02 */ /* 0x000fe20008000f00 */
[----:B------:R-:W3:Y:S01]  /*0620*/  LDC.64 R4, c[0x0][0x380] ;  /* 0x0000e000ff047b82 */ /* 0x000ee20000000a00 */
[----:B------:R-:W-:Y:S01]  /*0630*/  MOV R15, UR20 ;  /* 0x00000014000f7c02 */ /* 0x000fe20008000f00 */
[----:B-1----:R-:W-:Y:S01]  /*0640*/  IMAD.WIDE R6, R9, 0x4, R6 ;  /* 0x0000000409067825 */ /* 0x002fe200078e0206 */
[----:B------:R-:W-:-:S05]  /*0650*/  MOV R9, UR20 ;  /* 0x0000001400097c02 */ /* 0x000fca0008000f00 */
[----:B------:R-:W-:Y:S02]  /*0660*/  IMAD.WIDE R8, R9, 0x4, R6 ;  /* 0x0000000409087825 */ /* 0x000fe400078e0206 */
[----:B0-----:R-:W4:Y:S02]  /*0670*/  LDG.E R6, desc[UR18][R6.64] ;  /* 0x0000001206067981 */ /* 0x001f24000c1e1900 */
[----:B---3--:R-:W-:Y:S01]  /*0680*/  IMAD.WIDE.U32 R4, R3, 0x4, R4 ;  /* 0x0000000403047825 */ /* 0x008fe200078e0004 */
[----:B------:R-:W-:Y:S01]  /*0690*/  IADD3.X R3, PT, PT, RZ, RZ, RZ, P0, !PT ;  /* 0x000000ffff037210 */ /* 0x000fe200007fe4ff */
[----:B------:R-:W3:Y:S01]  /*06a0*/  LDG.E R17, desc[UR18][R8.64] ;  /* 0x0000001208117981 */ /* 0x000ee2000c1e1900 */
[----:B--2---:R-:W-:-:S03]  /*06b0*/  LEA R2, P0, R10, UR6, 0x2 ;  /* 0x000000060a027c11 */ /* 0x004fc6000f8010ff */
[----:B------:R-:W4:Y:S01]  /*06c0*/  LDG.E R5, desc[UR18][R4.64] ;  /* 0x0000001204057981 */ /* 0x000f22000c1e1900 */
[----:B------:R-:W-:Y:S01]  /*06d0*/  LEA.HI.X R3, R10, UR7, R3, 0x2, P0 ;  /* 0x000000070a037c11 */ /* 0x000fe200080f1403 */
[----:B------:R-:W-:-:S04]  /*06e0*/  IMAD.WIDE R10, R11, 0x4, R8 ;  /* 0x000000040b0a7825 */ /* 0x000fc800078e0208 */
[----:B------:R-:W3:Y:S01]  /*06f0*/  LDG.E R16, desc[UR18][R2.64+0x4] ;  /* 0x0000041202107981 */ /* 0x000ee2000c1e1900 */
[----:B------:R-:W-:-:S03]  /*0700*/  IMAD.WIDE R14, R15, 0x4, R10 ;  /* 0x000000040f0e7825 */ /* 0x000fc600078e020a */
[----:B------:R-:W2:Y:S04]  /*0710*/  LDG.E R19, desc[UR18][R10.64] ;  /* 0x000000120a137981 */ /* 0x000ea8000c1e1900 */
[----:B------:R-:W2:Y:S04]  /*0720*/  LDG.E R18, desc[UR18][R2.64+0x8] ;  /* 0x0000081202127981 */ /* 0x000ea8000c1e1900 */
[----:B------:R-:W5:Y:S04]  /*0730*/  LDG.E R20, desc[UR18][R2.64+0xc] ;  /* 0x00000c1202147981 */ /* 0x000f68000c1e1900 */
[----:B------:R-:W5:Y:S01]  /*0740*/  LDG.E R14, desc[UR18][R14.64] ;  /* 0x000000120e0e7981 */ /* 0x000f62000c1e1900 */
[----:B------:R-:W-:Y:S01]  /*0750*/  UIADD3 UR4, UPT, UPT, UR4, 0x4, URZ ;  /* 0x0000000404047890 */ /* 0x000fe2000fffe0ff */
[----:B----4-:R-:W-:-:S04]  /*0760*/  FFMA R5, R5, R6, R12 ;  /* 0x0000000605057223 */ /* 0x010fc8000000000c */
[----:B---3--:R-:W-:-:S04]  /*0770*/  FFMA R5, R16, R17, R5 ;  /* 0x0000001110057223 */ /* 0x008fc80000000005 */
[----:B--2---:R-:W-:-:S04]  /*0780*/  FFMA R5, R18, R19, R5 ;  /* 0x0000001312057223 */ /* 0x004fc80000000005 */
[----:B-----5:R-:W-:-:S07]  /*0790*/  FFMA R12, R20, R14, R5 ;  /* 0x0000000e140c7223 */ /* 0x020fce0000000005 */
.L_x_12:
[----:B------:R-:W-:Y:S05]  /*07a0*/  BRA.U !UP1, `(.L_x_11) ;  /* 0x0000000109a87547 */ /* 0x000fea000b800000 */
[----:B------:R-:W-:Y:S01]  /*07b0*/  UISETP.NE.AND UP0, UPT, UR5, 0x1, UPT ;  /* 0x000000010500788c */ /* 0x000fe2000bf05270 */
[----:B------:R-:W-:Y:S01]  /*07c0*/  MOV R7, UR4 ;  /* 0x0000000400077c02 */ /* 0x000fe20008000f00 */
[----:B------:R-:W-:Y:S02]  /*07d0*/  ULOP3.LUT UR5, UR20, 0x1, URZ, 0xc0, !UPT ;  /* 0x0000000114057892 */ /* 0x000fe4000f8ec0ff */
[----:B------:R-:W-:Y:S02]  /*07e0*/  MOV R15, UR20 ;  /* 0x00000014000f7c02 */ /* 0x000fe40008000f00 */
[----:B------:R-:W-:Y:S01]  /*07f0*/  UISETP.NE.U32.AND UP1, UPT, UR5, 0x1, UPT ;  /* 0x000000010500788c */ /* 0x000fe2000bf25070 */
[----:B------:R-:W-:-:S04]  /*0800*/  PLOP3.LUT P1, PT, PT, PT, UP0, 0x80, 0x8 ;  /* 0x000000000008781c */ /* 0x000fc80003f2f008 */
[----:B------:R-:W1:Y:S01]  /*0810*/  @UP0 LDCU.128 UR8, c[0x0][0x380] ;  /* 0x00007000ff0807ac */ /* 0x000e620008000c00 */
[----:B------:R-:W-:Y:S01]  /*0820*/  PLOP3.LUT P0, PT, PT, PT, UP1, 0x80, 0x8 ;  /* 0x000000000008781c */ /* 0x000fe20003f0f018 */
[----:B------:R-:W2:Y:S04]  /*0830*/  @UP0 LDCU.64 UR6, c[0x0][0x380] ;  /* 0x00007000ff0607ac */ /* 0x000ea80008000a00 */
[----:B------:R-:W3:Y:S03]  /*0840*/  @!UP1 LDCU.128 UR12, c[0x0][0x380] ;  /* 0x00007000ff0c97ac */ /* 0x000ee60008000c00 */
[C---:B------:R-:W-:Y:S02]  /*0850*/  @P1 IADD3 R3, PT, PT, R13.reuse, UR4, RZ ;  /* 0x000000040d031c10 */ /* 0x040fe4000fffe0ff */
[----:B------:R-:W-:Y:S01]  /*0860*/  @P1 IADD3 R6, P2, PT, R13, UR4, RZ ;  /* 0x000000040d061c10 */ /* 0x000fe2000ff5e0ff */
[----:B------:R-:W-:Y:S01]  /*0870*/  @UP0 UIADD3 UR4, UPT, UPT, UR4, 0x2, URZ ;  /* 0x0000000204040890 */ /* 0x000fe2000fffe0ff */
[----:B-1----:R-:W-:Y:S01]  /*0880*/  MOV R11, UR9 ;  /* 0x00000009000b7c02 */ /* 0x002fe20008000f00 */
[----:B------:R-:W-:Y:S01]  /*0890*/  IMAD.U32 R10, RZ, RZ, UR8 ;  /* 0x00000008ff0a7e24 */ /* 0x000fe2000f8e00ff */
[----:B------:R-:W-:-:S02]  /*08a0*/  MOV R4, UR10 ;  /* 0x0000000a00047c02 */ /* 0x000fc40008000f00 */
[----:B------:R-:W-:Y:S01]  /*08b0*/  MOV R5, UR11 ;  /* 0x0000000b00057c02 */ /* 0x000fe20008000f00 */
[----:B------:R-:W-:-:S04]  /*08c0*/  @P1 IMAD.WIDE.U32 R10, R3, 0x4, R10 ;  /* 0x00000004030a1825 */ /* 0x000fc800078e000a */
[----:B------:R-:W-:Y:S01]  /*08d0*/  @P1 IMAD R3, R7, UR20, R0 ;  /* 0x0000001407031c24 */ /* 0x000fe2000f8e0200 */
[----:B------:R-:W-:Y:S01]  /*08e0*/  @P1 IADD3.X R7, PT, PT, RZ, RZ, RZ, P2, !PT ;  /* 0x000000ffff071210 */ /* 0x000fe200017fe4ff */
[----:B------:R-:W-:Y:S01]  /*08f0*/  IMAD.U32 R19, RZ, RZ, UR4 ;  /* 0x00000004ff137e24 */ /* 0x000fe2000f8e00ff */
[C---:B--2---:R-:W-:Y:S01]  /*0900*/  @P1 LEA R2, P2, R6.reuse, UR6, 0x2 ;  /* 0x0000000606021c11 */ /* 0x044fe2000f8410ff */
[----:B------:R-:W-:Y:S01]  /*0910*/  @P1 IMAD.WIDE R4, R3, 0x4, R4 ;  /* 0x0000000403041825 */ /* 0x000fe200078e0204 */
[----:B------:R-:W-:Y:S01]  /*0920*/  @!P0 IADD3 R17, PT, PT, R13, UR4, RZ ;  /* 0x000000040d118c10 */ /* 0x000fe2000fffe0ff */
[----:B0-----:R-:W2:Y:S01]  /*0930*/  @P1 LDG.E R11, desc[UR18][R10.64] ;  /* 0x000000120a0b1981 */ /* 0x001ea2000c1e1900 */
[----:B------:R-:W-:Y:S01]  /*0940*/  @P1 LEA.HI.X R3, R6, UR7, R7, 0x2, P2 ;  /* 0x0000000706031c11 */ /* 0x000fe200090f1407 */
[----:B------:R-:W-:Y:S01]  /*0950*/  @!P0 IMAD R19, R19, UR20, R0 ;  /* 0x0000001413138c24 */ /* 0x000fe2000f8e0200 */
[----:B---3--:R-:W-:Y:S01]  /*0960*/  MOV R6, UR12 ;  /* 0x0000000c00067c02 */ /* 0x008fe20008000f00 */
[----:B------:R-:W-:Y:S01]  /*0970*/  @P1 IMAD.WIDE R14, R15, 0x4, R4 ;  /* 0x000000040f0e1825 */ /* 0x000fe200078e0204 */
[----:B------:R-:W-:Y:S01]  /*0980*/  MOV R7, UR13 ;  /* 0x0000000d00077c02 */ /* 0x000fe20008000f00 */
[----:B------:R-:W2:Y:S01]  /*0990*/  @P1 LDG.E R4, desc[UR18][R4.64] ;  /* 0x0000001204041981 */ /* 0x000ea2000c1e1900 */
[----:B------:R-:W-:-:S02]  /*09a0*/  MOV R8, UR14 ;  /* 0x0000000e00087c02 */ /* 0x000fc40008000f00 */
[----:B------:R-:W-:Y:S01]  /*09b0*/  MOV R9, UR15 ;  /* 0x0000000f00097c02 */ /* 0x000fe20008000f00 */
[----:B------:R-:W-:Y:S01]  /*09c0*/  @!P0 IMAD.WIDE.U32 R6, R17, 0x4, R6 ;  /* 0x0000000411068825 */ /* 0x000fe200078e0006 */
[----:B------:R-:W3:Y:S03]  /*09d0*/  @P1 LDG.E R14, desc[UR18][R14.64] ;  /* 0x000000120e0e1981 */ /* 0x000ee6000c1e1900 */
[----:B------:R-:W-:Y:S01]  /*09e0*/  @!P0 IMAD.WIDE R8, R19, 0x4, R8 ;  /* 0x0000000413088825 */ /* 0x000fe200078e0208 */
[----:B------:R-:W3:Y:S04]  /*09f0*/  @P1 LDG.E R2, desc[UR18][R2.64+0x4] ;  /* 0x0000041202021981 */ /* 0x000ee8000c1e1900 */
[----:B------:R-:W4:Y:S04]  /*0a00*/  @!P0 LDG.E R7, desc[UR18][R6.64] ;  /* 0x0000001206078981 */ /* 0x000f28000c1e1900 */
[----:B------:R-:W4:Y:S01]  /*0a10*/  @!P0 LDG.E R8, desc[UR18][R8.64] ;  /* 0x0000001208088981 */ /* 0x000f22000c1e1900 */
[----:B--2---:R-:W-:-:S04]  /*0a20*/  @P1 FFMA R11, R11, R4, R12 ;  /* 0x000000040b0b1223 */ /* 0x004fc8000000000c */
[----:B---3--:R-:W-:-:S04]  /*0a30*/  @P1 FFMA R12, R2, R14, R11 ;  /* 0x0000000e020c1223 */ /* 0x008fc8000000000b */
[----:B----4-:R-:W-:-:S07]  /*0a40*/  @!P0 FFMA R12, R7, R8, R12 ;  /* 0x00000008070c8223 */ /* 0x010fce000000000c */
.L_x_11:
[----:B------:R-:W1:Y:S01]  /*0a50*/  LDC.64 R2, c[0x0][0x390] ;  /* 0x0000e400ff027b82 */ /* 0x000e620000000a00 */
[----:B------:R-:W-:-:S05]  /*0a60*/  IADD3 R13, PT, PT, R0, R13, RZ ;  /* 0x0000000d000d7210 */ /* 0x000fca0007ffe0ff */
[----:B-1----:R-:W-:-:S05]  /*0a70*/  IMAD.WIDE R2, R13, 0x4, R2 ;  /* 0x000000040d027825 */ /* 0x002fca00078e0202 */
[----:B0-----:R-:W-:Y:S01]  /*0a80*/  STG.E desc[UR18][R2.64], R12 ;  /* 0x0000000c02007986 */ /* 0x001fe2000c101912 */
[----:B------:R-:W-:Y:S05]  /*0a90*/  EXIT ;  /* 0x000000000000794d */ /* 0x000fea0003800000 */
.L_x_13:
        /* <DEDUP_REMOVED lines=14> */
.L_x_19:


//--------------------- .nv.shared._Z22reductionSumWithSharedPfS_i --------------------------
	.section	.nv.shared._Z22reductionSumWithSharedPfS_i,"aw",@nobits
	.sectionflags	@""
	.align	4
.nv.shared._Z22reductionSumWithSharedPfS_i:
	.zero		2048


//--------------------- .nv.shared.reserved.0     --------------------------
	.section	.nv.shared.reserved.0,"aw",@nobits
	.weak		__nv_reservedSMEM_offset_0_alias
	.size		__nv_reservedSMEM_offset_0_alias, 0, 64
	.other		__nv_reservedSMEM_offset_0_alias,@"STO_CUDA_RESERVED_SHARED STV_DEFAULT"
__nv_reservedSMEM_offset_0_alias:
	.zero		0
	.zero		64


//--------------------- .nv.shared._Z19vectorAddWithSharedPfS_S_i --------------------------
	.section	.nv.shared._Z19vectorAddWithSharedPfS_S_i,"aw",@nobits
	.sectionflags	@""
	.align	4
.nv.shared._Z19vectorAddWithSharedPfS_S_i:
	.zero		3072


//--------------------- .nv.shared._Z19matrixMulWithSharedPfS_S_i --------------------------
	.section	.nv.shared._Z19matrixMulWithSharedPfS_S_i,"aw",@nobits
	.sectionflags	@""
	.align	4
.nv.shared._Z19matrixMulWithSharedPfS_S_i:
	.zero		3072


//--------------------- .nv.constant0._Z22reductionSumWithSharedPfS_i --------------------------
	.section	.nv.constant0._Z22reductionSumWithSharedPfS_i,"a",@progbits
	.sectionflags	@""
	.align	4
.nv.constant0._Z22reductionSumWithSharedPfS_i:
	.zero		916


//--------------------- .nv.constant0._Z25reductionSumWithoutSharedPfS_i --------------------------
	.section	.nv.constant0._Z25reductionSumWithoutSharedPfS_i,"a",@progbits
	.sectionflags	@""
	.align	4
.nv.constant0._Z25reductionSumWithoutSharedPfS_i:
	.zero		916


//--------------------- .nv.constant0._Z19vectorAddWithSharedPfS_S_i --------------------------
	.section	.nv.constant0._Z19vectorAddWithSharedPfS_S_i,"a",@progbits
	.sectionflags	@""
	.align	4
.nv.constant0._Z19vectorAddWithSharedPfS_S_i:
	.zero		924


//--------------------- .nv.constant0._Z22vectorAddWithoutSharedPfS_S_i --------------------------
	.section	.nv.constant0._Z22vectorAddWithoutSharedPfS_S_i,"a",@progbits
	.sectionflags	@""
	.align	4
.nv.constant0._Z22vectorAddWithoutSharedPfS_S_i:
	.zero		924


//--------------------- .nv.constant0._Z19matrixMulWithSharedPfS_S_i --------------------------
	.section	.nv.constant0._Z19matrixMulWithSharedPfS_S_i,"a",@progbits
	.sectionflags	@""
	.align	4
.nv.constant0._Z19matrixMulWithSharedPfS_S_i:
	.zero		924


//--------------------- .nv.constant0._Z22matrixMulWithoutSharedPfS_S_i --------------------------
	.section	.nv.constant0._Z22matrixMulWithoutSharedPfS_S_i,"a",@progbits
	.sectionflags	@""
	.align	4
.nv.constant0._Z22matrixMulWithoutSharedPfS_S_i:
	.zero		924


//--------------------- SYMBOLS --------------------------

	.type		.nv.reservedSmem.offset0,@object
	.size		.nv.reservedSmem.offset0,0x4
	.type		.nv.reservedSmem.cap,@object
	.size		.nv.reservedSmem.cap,0x4
